	.target	sm_100a

	.elftype	@"ET_EXEC"


//--------------------- .note.nv.tkinfo           --------------------------
	.section	.note.nv.tkinfo,"",@"SHT_NOTE"
	.sectionflags	@"SHF_NOTE_NV_TKINFO"
	.tkinfo
        /*0018*/ 	.word	0x00000002
        /*0030*/ 	.string	""
        /*0030*/ 	.string	"ptxas"
        /*0030*/ 	.string	"Cuda compilation tools, release 13.0, V13.0.88"
        /*0030*/ 	.string	"Build cuda_13.0.r13.0/compiler.36424714_0"
        /*0030*/ 	.string	"-arch sm_100a -m 64 "



//--------------------- .note.nv.cuinfo           --------------------------
	.section	.note.nv.cuinfo,"",@"SHT_NOTE"
	.sectionflags	@"SHF_NOTE_NV_CUINFO"
        /*0018*/ 	.short	0x0002
        /*001a*/ 	.short	0x0064
        /*001c*/ 	.short	0x0082
	.zero		2


//--------------------- .nv.info                  --------------------------
	.section	.nv.info,"",@"SHT_CUDA_INFO"
	.align	4


	//----- nvinfo : EIATTR_REGCOUNT
	.align		4
        /*0000*/ 	.byte	0x04, 0x2f
        /*0002*/ 	.short	(.L_19 - .L_18)
	.align		4
.L_18:
        /*0004*/ 	.word	index@(_ZN7cutlass13device_kernelINS_4conv6kernel13ConvUniversalINS1_16ConvProblemShapeILNS1_8OperatorE1ELi3EEENS1_10collective14CollectiveConvINS1_47MainloopSm100TmaUmmaWarpSpecializedImplicitGemmILS5_1ELi35ELi3ELi1ELi2EN4cute5tupleIJNSA_1CILi2EEENSC_ILi1EEESE_EEEEENSB_IJNSC_ILi128EEENSC_ILi64EEENSB_IJNSC_ILi32EEEEEEEEENS_6half_tESM_NSA_8TiledMMAINSA_8MMA_AtomIJNSA_26SM100_MMA_F16BF16_2x1SM_SSISM_SM_fLi128ELi64ELNSA_4UMMA5MajorE0ELSR_1ELNSQ_7ScaleInE0ELSS_0EEEEEENSA_6LayoutINSB_IJSE_SE_SE_EEENSB_IJNSC_ILi0EEESX_SX_EEEEENSB_IJNSA_10UnderscoreES10_S10_EEEEENS7_6detail27Sm100ImplicitGemmTileTraitsINSA_25SM100_TMA_2SM_LOAD_IM2COLENSA_14ComposedLayoutINSA_7SwizzleILi2ELi4ELi3EEENSA_18smem_ptr_flag_bitsILi16EEENSV_INSB_IJNSC_ILi8EEESJ_EEENSB_IJSJ_SE_EEEEEEEvEENS14_INSA_18SM100_TMA_2SM_LOADENS16_IS18_S1A_NSV_INSB_IJSJ_S1B_EEENSB_IJSE_SJ_EEEEEEEvEEEENS_8epilogue10collective18CollectiveEpilogueINS1O_23Sm100TmaWarpSpecializedILi3ELi2ELi16ELb1ELb0EEEJNSB_IJSI_SI_SK_EEENSB_IJNSV_ISI_SE_EENSV_INSB_IJNSC_ILi16EEESD_EEES1J_EEEEESM_NSB_IJNSB_IJllllEEESE_SX_EEESM_S20_NS1O_6fusion15FusionCallbacksIS1S_NS21_17LinearCombinationISM_fSM_fLNS_15FloatRoundStyleE2EEES1T_S1Y_JEEENSA_5SM1004TMEM4LOAD26SM100_TMEM_LOAD_32dp32b16xENSA_20SM90_TMA_LOAD_IM2COLENS16_INS17_ILi1ELi4ELi3EEES1A_NSV_INSB_IJS1B_S1V_EEENSB_IJS1V_SE_EEEEEEENSA_39AutoVectorizingCopyWithAssumedAlignmentILi128EEENSA_21SM90_TMA_STORE_IM2COLES2G_S2I_S2I_EEEvvEEEEvNT_6ParamsE)
        /*0008*/ 	.word	0x00000046


	//----- nvinfo : EIATTR_FRAME_SIZE
	.align		4
.L_19:
        /*000c*/ 	.byte	0x04, 0x11
        /*000e*/ 	.short	(.L_21 - .L_20)
	.align		4
.L_20:
        /*0010*/ 	.word	index@($__internal_2_$__cuda_sm10x_tcgen05_guardrail_trap_unallocated_columns_being_dealloced)
        /*0014*/ 	.word	0x00000008


	//----- nvinfo : EIATTR_FRAME_SIZE
	.align		4
.L_21:
        /*0018*/ 	.byte	0x04, 0x11
        /*001a*/ 	.short	(.L_23 - .L_22)
	.align		4
.L_22:
        /*001c*/ 	.word	index@($__internal_1_$__cuda_sm10x_tcgen05_guardrail_trap_phase_invalid_during_alloc)
        /*0020*/ 	.word	0x00000008


	//----- nvinfo : EIATTR_FRAME_SIZE
	.align		4
.L_23:
        /*0024*/ 	.byte	0x04, 0x11
        /*0026*/ 	.short	(.L_25 - .L_24)
	.align		4
.L_24:
        /*0028*/ 	.word	index@($__internal_0_$__cuda_sm10x_tcgen05_guardrail_trap_col_being_dealloced_not_returned_by_alloc)
        /*002c*/ 	.word	0x00000008


	//----- nvinfo : EIATTR_FRAME_SIZE
	.align		4
.L_25:
        /*0030*/ 	.byte	0x04, 0x11
        /*0032*/ 	.short	(.L_27 - .L_26)
	.align		4
.L_26:
        /*0034*/ 	.word	index@(_ZN7cutlass13device_kernelINS_4conv6kernel13ConvUniversalINS1_16ConvProblemShapeILNS1_8OperatorE1ELi3EEENS1_10collective14CollectiveConvINS1_47MainloopSm100TmaUmmaWarpSpecializedImplicitGemmILS5_1ELi35ELi3ELi1ELi2EN4cute5tupleIJNSA_1CILi2EEENSC_ILi1EEESE_EEEEENSB_IJNSC_ILi128EEENSC_ILi64EEENSB_IJNSC_ILi32EEEEEEEEENS_6half_tESM_NSA_8TiledMMAINSA_8MMA_AtomIJNSA_26SM100_MMA_F16BF16_2x1SM_SSISM_SM_fLi128ELi64ELNSA_4UMMA5MajorE0ELSR_1ELNSQ_7ScaleInE0ELSS_0EEEEEENSA_6LayoutINSB_IJSE_SE_SE_EEENSB_IJNSC_ILi0EEESX_SX_EEEEENSB_IJNSA_10UnderscoreES10_S10_EEEEENS7_6detail27Sm100ImplicitGemmTileTraitsINSA_25SM100_TMA_2SM_LOAD_IM2COLENSA_14ComposedLayoutINSA_7SwizzleILi2ELi4ELi3EEENSA_18smem_ptr_flag_bitsILi16EEENSV_INSB_IJNSC_ILi8EEESJ_EEENSB_IJSJ_SE_EEEEEEEvEENS14_INSA_18SM100_TMA_2SM_LOADENS16_IS18_S1A_NSV_INSB_IJSJ_S1B_EEENSB_IJSE_SJ_EEEEEEEvEEEENS_8epilogue10collective18CollectiveEpilogueINS1O_23Sm100TmaWarpSpecializedILi3ELi2ELi16ELb1ELb0EEEJNSB_IJSI_SI_SK_EEENSB_IJNSV_ISI_SE_EENSV_INSB_IJNSC_ILi16EEESD_EEES1J_EEEEESM_NSB_IJNSB_IJllllEEESE_SX_EEESM_S20_NS1O_6fusion15FusionCallbacksIS1S_NS21_17LinearCombinationISM_fSM_fLNS_15FloatRoundStyleE2EEES1T_S1Y_JEEENSA_5SM1004TMEM4LOAD26SM100_TMEM_LOAD_32dp32b16xENSA_20SM90_TMA_LOAD_IM2COLENS16_INS17_ILi1ELi4ELi3EEES1A_NSV_INSB_IJS1B_S1V_EEENSB_IJS1V_SE_EEEEEEENSA_39AutoVectorizingCopyWithAssumedAlignmentILi128EEENSA_21SM90_TMA_STORE_IM2COLES2G_S2I_S2I_EEEvvEEEEvNT_6ParamsE)
        /*0038*/ 	.word	0x00000008


	//----- nvinfo : EIATTR_MIN_STACK_SIZE
	.align		4
.L_27:
        /*003c*/ 	.byte	0x04, 0x12
        /*003e*/ 	.short	(.L_29 - .L_28)
	.align		4
.L_28:
        /*0040*/ 	.word	index@(_ZN7cutlass13device_kernelINS_4conv6kernel13ConvUniversalINS1_16ConvProblemShapeILNS1_8OperatorE1ELi3EEENS1_10collective14CollectiveConvINS1_47MainloopSm100TmaUmmaWarpSpecializedImplicitGemmILS5_1ELi35ELi3ELi1ELi2EN4cute5tupleIJNSA_1CILi2EEENSC_ILi1EEESE_EEEEENSB_IJNSC_ILi128EEENSC_ILi64EEENSB_IJNSC_ILi32EEEEEEEEENS_6half_tESM_NSA_8TiledMMAINSA_8MMA_AtomIJNSA_26SM100_MMA_F16BF16_2x1SM_SSISM_SM_fLi128ELi64ELNSA_4UMMA5MajorE0ELSR_1ELNSQ_7ScaleInE0ELSS_0EEEEEENSA_6LayoutINSB_IJSE_SE_SE_EEENSB_IJNSC_ILi0EEESX_SX_EEEEENSB_IJNSA_10UnderscoreES10_S10_EEEEENS7_6detail27Sm100ImplicitGemmTileTraitsINSA_25SM100_TMA_2SM_LOAD_IM2COLENSA_14ComposedLayoutINSA_7SwizzleILi2ELi4ELi3EEENSA_18smem_ptr_flag_bitsILi16EEENSV_INSB_IJNSC_ILi8EEESJ_EEENSB_IJSJ_SE_EEEEEEEvEENS14_INSA_18SM100_TMA_2SM_LOADENS16_IS18_S1A_NSV_INSB_IJSJ_S1B_EEENSB_IJSE_SJ_EEEEEEEvEEEENS_8epilogue10collective18CollectiveEpilogueINS1O_23Sm100TmaWarpSpecializedILi3ELi2ELi16ELb1ELb0EEEJNSB_IJSI_SI_SK_EEENSB_IJNSV_ISI_SE_EENSV_INSB_IJNSC_ILi16EEESD_EEES1J_EEEEESM_NSB_IJNSB_IJllllEEESE_SX_EEESM_S20_NS1O_6fusion15FusionCallbacksIS1S_NS21_17LinearCombinationISM_fSM_fLNS_15FloatRoundStyleE2EEES1T_S1Y_JEEENSA_5SM1004TMEM4LOAD26SM100_TMEM_LOAD_32dp32b16xENSA_20SM90_TMA_LOAD_IM2COLENS16_INS17_ILi1ELi4ELi3EEES1A_NSV_INSB_IJS1B_S1V_EEENSB_IJS1V_SE_EEEEEEENSA_39AutoVectorizingCopyWithAssumedAlignmentILi128EEENSA_21SM90_TMA_STORE_IM2COLES2G_S2I_S2I_EEEvvEEEEvNT_6ParamsE)
        /*0044*/ 	.word	0x00000008
.L_29:


//--------------------- .nv.compat                --------------------------
	.section	.nv.compat,"",@"SHT_CUDA_COMPAT_INFO"
	.align	4
        /*0000*/ 	.byte	0x02, 0x09, 0x01, 0x00, 0x02, 0x02, 0x02, 0x00, 0x02, 0x05, 0x05, 0x00, 0x03, 0x07, 0x01, 0x01
        /*0010*/ 	.byte	0x02, 0x03, 0x01, 0x00, 0x02, 0x06, 0x01, 0x00, 0x04, 0x0b, 0x08, 0x00, 0x09, 0x00, 0x00, 0x00
        /*0020*/ 	.byte	0x00, 0x00, 0x00, 0x00


//--------------------- .nv.info._ZN7cutlass13device_kernelINS_4conv6kernel13ConvUniversalINS1_16ConvProblemShapeILNS1_8OperatorE1ELi3EEENS1_10collective14CollectiveConvINS1_47MainloopSm100TmaUmmaWarpSpecializedImplicitGemmILS5_1ELi35ELi3ELi1ELi2EN4cute5tupleIJNSA_1CILi2EEENSC_ILi1EEESE_EEEEENSB_IJNSC_ILi128EEENSC_ILi64EEENSB_IJNSC_ILi32EEEEEEEEENS_6half_tESM_NSA_8TiledMMAINSA_8MMA_AtomIJNSA_26SM100_MMA_F16BF16_2x1SM_SSISM_SM_fLi128ELi64ELNSA_4UMMA5MajorE0ELSR_1ELNSQ_7ScaleInE0ELSS_0EEEEEENSA_6LayoutINSB_IJSE_SE_SE_EEENSB_IJNSC_ILi0EEESX_SX_EEEEENSB_IJNSA_10UnderscoreES10_S10_EEEEENS7_6detail27Sm100ImplicitGemmTileTraitsINSA_25SM100_TMA_2SM_LOAD_IM2COLENSA_14ComposedLayoutINSA_7SwizzleILi2ELi4ELi3EEENSA_18smem_ptr_flag_bitsILi16EEENSV_INSB_IJNSC_ILi8EEESJ_EEENSB_IJSJ_SE_EEEEEEEvEENS14_INSA_18SM100_TMA_2SM_LOADENS16_IS18_S1A_NSV_INSB_IJSJ_S1B_EEENSB_IJSE_SJ_EEEEEEEvEEEENS_8epilogue10collective18CollectiveEpilogueINS1O_23Sm100TmaWarpSpecializedILi3ELi2ELi16ELb1ELb0EEEJNSB_IJSI_SI_SK_EEENSB_IJNSV_ISI_SE_EENSV_INSB_IJNSC_ILi16EEESD_EEES1J_EEEEESM_NSB_IJNSB_IJllllEEESE_SX_EEESM_S20_NS1O_6fusion15FusionCallbacksIS1S_NS21_17LinearCombinationISM_fSM_fLNS_15FloatRoundStyleE2EEES1T_S1Y_JEEENSA_5SM1004TMEM4LOAD26SM100_TMEM_LOAD_32dp32b16xENSA_20SM90_TMA_LOAD_IM2COLENS16_INS17_ILi1ELi4ELi3EEES1A_NSV_INSB_IJS1B_S1V_EEENSB_IJS1V_SE_EEEEEEENSA_39AutoVectorizingCopyWithAssumedAlignmentILi128EEENSA_21SM90_TMA_STORE_IM2COLES2G_S2I_S2I_EEEvvEEEEvNT_6ParamsE --------------------------
	.section	.nv.info._ZN7cutlass13device_kernelINS_4conv6kernel13ConvUniversalINS1_16ConvProblemShapeILNS1_8OperatorE1ELi3EEENS1_10collective14CollectiveConvINS1_47MainloopSm100TmaUmmaWarpSpecializedImplicitGemmILS5_1ELi35ELi3ELi1ELi2EN4cute5tupleIJNSA_1CILi2EEENSC_ILi1EEESE_EEEEENSB_IJNSC_ILi128EEENSC_ILi64EEENSB_IJNSC_ILi32EEEEEEEEENS_6half_tESM_NSA_8TiledMMAINSA_8MMA_AtomIJNSA_26SM100_MMA_F16BF16_2x1SM_SSISM_SM_fLi128ELi64ELNSA_4UMMA5MajorE0ELSR_1ELNSQ_7ScaleInE0ELSS_0EEEEEENSA_6LayoutINSB_IJSE_SE_SE_EEENSB_IJNSC_ILi0EEESX_SX_EEEEENSB_IJNSA_10UnderscoreES10_S10_EEEEENS7_6detail27Sm100ImplicitGemmTileTraitsINSA_25SM100_TMA_2SM_LOAD_IM2COLENSA_14ComposedLayoutINSA_7SwizzleILi2ELi4ELi3EEENSA_18smem_ptr_flag_bitsILi16EEENSV_INSB_IJNSC_ILi8EEESJ_EEENSB_IJSJ_SE_EEEEEEEvEENS14_INSA_18SM100_TMA_2SM_LOADENS16_IS18_S1A_NSV_INSB_IJSJ_S1B_EEENSB_IJSE_SJ_EEEEEEEvEEEENS_8epilogue10collective18CollectiveEpilogueINS1O_23Sm100TmaWarpSpecializedILi3ELi2ELi16ELb1ELb0EEEJNSB_IJSI_SI_SK_EEENSB_IJNSV_ISI_SE_EENSV_INSB_IJNSC_ILi16EEESD_EEES1J_EEEEESM_NSB_IJNSB_IJllllEEESE_SX_EEESM_S20_NS1O_6fusion15FusionCallbacksIS1S_NS21_17LinearCombinationISM_fSM_fLNS_15FloatRoundStyleE2EEES1T_S1Y_JEEENSA_5SM1004TMEM4LOAD26SM100_TMEM_LOAD_32dp32b16xENSA_20SM90_TMA_LOAD_IM2COLENS16_INS17_ILi1ELi4ELi3EEES1A_NSV_INSB_IJS1B_S1V_EEENSB_IJS1V_SE_EEEEEEENSA_39AutoVectorizingCopyWithAssumedAlignmentILi128EEENSA_21SM90_TMA_STORE_IM2COLES2G_S2I_S2I_EEEvvEEEEvNT_6ParamsE,"",@"SHT_CUDA_INFO"
	.sectionflags	@""
	.align	4


	//----- nvinfo : EIATTR_CUDA_API_VERSION
	.align		4
        /*0000*/ 	.byte	0x04, 0x37
        /*0002*/ 	.short	(.L_31 - .L_30)
.L_30:
        /*0004*/ 	.word	0x00000082


	//----- nvinfo : EIATTR_KPARAM_INFO
	.align		4
.L_31:
        /*0008*/ 	.byte	0x04, 0x17
        /*000a*/ 	.short	(.L_33 - .L_32)
.L_32:
        /*000c*/ 	.word	0x00000000
        /*0010*/ 	.short	0x0000
        /*0012*/ 	.short	0x0000
        /*0014*/ 	.byte	0x00, 0xf0, 0x01, 0x24


	//----- nvinfo : EIATTR_AT_ENTRY_FRAGMENTS
	.align		4
.L_33:
        /*0018*/ 	.byte	0x04, 0x4f
        /*001a*/ 	.short	(.L_35 - .L_34)


	//   ....[0]....
.L_34:
        /*001c*/ 	.word	0x00000007


	//----- nvinfo : EIATTR_RESERVED_SMEM_USED
	.align		4
.L_35:
        /*0020*/ 	.byte	0x01, 0x41
	.zero		2


	//----- nvinfo : EIATTR_SPARSE_MMA_MASK
	.align		4
        /*0024*/ 	.byte	0x03, 0x50
        /*0026*/ 	.short	0x0000


	//----- nvinfo : EIATTR_TCGEN05_2CTA_USED
	.align		4
        /*0028*/ 	.byte	0x01, 0x52
	.zero		2


	//----- nvinfo : EIATTR_MAXREG_COUNT
	.align		4
        /*002c*/ 	.byte	0x03, 0x1b
        /*002e*/ 	.short	0x00ff


	//----- nvinfo : EIATTR_NUM_BARRIERS
	.align		4
        /*0030*/ 	.byte	0x02, 0x4c
        /*0032*/ 	.byte	0x07
	.zero		1


	//----- nvinfo : EIATTR_EXTERNS
	.align		4
        /*0034*/ 	.byte	0x04, 0x0f
        /*0036*/ 	.short	(.L_37 - .L_36)


	//   ....[0]....
	.align		4
.L_36:
        /*0038*/ 	.word	index@(__assertfail)


	//----- nvinfo : EIATTR_MERCURY_ISA_VERSION
	.align		4
.L_37:
        /*003c*/ 	.byte	0x03, 0x5f
        /*003e*/ 	.short	0x0101


	//----- nvinfo : EIATTR_INT_WARP_WIDE_INSTR_OFFSETS
	.align		4
        /*0040*/ 	.byte	0x04, 0x31
        /*0042*/ 	.short	(.L_39 - .L_38)


	//   ....[0]....
.L_38:
        /*0044*/ 	.word	0x00001040


	//   ....[1]....
        /*0048*/ 	.word	0x000010f0


	//   ....[2]....
        /*004c*/ 	.word	0x00005a70


	//   ....[3]....
        /*0050*/ 	.word	0x00005a90


	//   ....[4]....
        /*0054*/ 	.word	0x00005ac0


	//   ....[5]....
        /*0058*/ 	.word	0x000067e0


	//   ....[6]....
        /*005c*/ 	.word	0x00006940


	//   ....[7]....
        /*0060*/ 	.word	0x000069a0


	//   ....[8]....
        /*0064*/ 	.word	0x00006b40


	//   ....[9]....
        /*0068*/ 	.word	0x00006c20


	//   ....[10]....
        /*006c*/ 	.word	0x00006cb0


	//----- nvinfo : EIATTR_COOP_GROUP_MASK_REGIDS
	.align		4
.L_39:
        /*0070*/ 	.byte	0x04, 0x29
        /*0072*/ 	.short	(.L_41 - .L_40)


	//   ....[0]....
.L_40:
        /*0074*/ 	.word	0xffffffff


	//   ....[1]....
        /*0078*/ 	.word	0xffffffff


	//   ....[2]....
        /*007c*/ 	.word	0xffffffff


	//   ....[3]....
        /*0080*/ 	.word	0xffffffff


	//   ....[4]....
        /*0084*/ 	.word	0xffffffff


	//   ....[5]....
        /*0088*/ 	.word	0xffffffff


	//   ....[6]....
        /*008c*/ 	.word	0xffffffff


	//   ....[7]....
        /*0090*/ 	.word	0xffffffff


	//   ....[8]....
        /*0094*/ 	.word	0xffffffff


	//   ....[9]....
        /*0098*/ 	.word	0xffffffff


	//   ....[10]....
        /*009c*/ 	.word	0xffffffff


	//   ....[11]....
        /*00a0*/ 	.word	0xffffffff


	//   ....[12]....
        /*00a4*/ 	.word	0xffffffff


	//----- nvinfo : EIATTR_COOP_GROUP_INSTR_OFFSETS
	.align		4
.L_41:
        /*00a8*/ 	.byte	0x04, 0x28
        /*00aa*/ 	.short	(.L_43 - .L_42)


	//   ....[0]....
.L_42:
        /*00ac*/ 	.word	0x000000d0


	//   ....[1]....
        /*00b0*/ 	.word	0x00000540


	//   ....[2]....
        /*00b4*/ 	.word	0x00000af0


	//   ....[3]....
        /*00b8*/ 	.word	0x00000c70


	//   ....[4]....
        /*00bc*/ 	.word	0x00000d70


	//   ....[5]....
        /*00c0*/ 	.word	0x00000ec0


	//   ....[6]....
        /*00c4*/ 	.word	0x00001160


	//   ....[7]....
        /*00c8*/ 	.word	0x00002a90


	//   ....[8]....
        /*00cc*/ 	.word	0x00004a40


	//   ....[9]....
        /*00d0*/ 	.word	0x00004f10


	//   ....[10]....
        /*00d4*/ 	.word	0x00004f40


	//   ....[11]....
        /*00d8*/ 	.word	0x00005980


	//   ....[12]....
        /*00dc*/ 	.word	0x00005b90


	//----- nvinfo : EIATTR_VRC_CTA_INIT_COUNT
	.align		4
.L_43:
        /*00e0*/ 	.byte	0x02, 0x4a
        /*00e2*/ 	.byte	0x80
	.zero		1


	//----- nvinfo : EIATTR_SYSCALL_OFFSETS
	.align		4
        /*00e4*/ 	.byte	0x04, 0x46
        /*00e6*/ 	.short	(.L_45 - .L_44)


	//   ....[0]....
.L_44:
        /*00e8*/ 	.word	0x00007910


	//   ....[1]....
        /*00ec*/ 	.word	0x00007a00


	//   ....[2]....
        /*00f0*/ 	.word	0x000083c0


	//   ....[3]....
        /*00f4*/ 	.word	0x00008d90


	//----- nvinfo : EIATTR_MBARRIER_INSTR_OFFSETS
	.align		4
.L_45:
        /*00f8*/ 	.byte	0x04, 0x39
        /*00fa*/ 	.short	(.L_47 - .L_46)


	//   ....[0]....
.L_46:
        /*00fc*/ 	.word	0x00000670
        /*0100*/ 	.word	0x000000ff
        /*0104*/ 	.word	0x00000000
        /*0108*/ 	.short	0x0100
        /*010a*/ 	.byte	0x04
	.zero		1


	//   ....[1]....
        /*010c*/ 	.word	0x00000680
        /*0110*/ 	.word	0x000000ff
        /*0114*/ 	.word	0x00000118
        /*0118*/ 	.short	0x0100
        /*011a*/ 	.byte	0x04
	.zero		1


	//   ....[2]....
        /*011c*/ 	.word	0x00000690
        /*0120*/ 	.word	0x000000ff
        /*0124*/ 	.word	0x00000008
        /*0128*/ 	.short	0x0100
        /*012a*/ 	.byte	0x04
	.zero		1


	//   ....[3]....
        /*012c*/ 	.word	0x000006a0
        /*0130*/ 	.word	0x000000ff
        /*0134*/ 	.word	0x00000120
        /*0138*/ 	.short	0x0100
        /*013a*/ 	.byte	0x04
	.zero		1


	//   ....[4]....
        /*013c*/ 	.word	0x000006b0
        /*0140*/ 	.word	0x000000ff
        /*0144*/ 	.word	0x00000010
        /*0148*/ 	.short	0x0100
        /*014a*/ 	.byte	0x04
	.zero		1


	//   ....[5]....
        /*014c*/ 	.word	0x000006c0
        /*0150*/ 	.word	0x000000ff
        /*0154*/ 	.word	0x00000128
        /*0158*/ 	.short	0x0100
        /*015a*/ 	.byte	0x04
	.zero		1


	//   ....[6]....
        /*015c*/ 	.word	0x000006d0
        /*0160*/ 	.word	0x000000ff
        /*0164*/ 	.word	0x00000018
        /*0168*/ 	.short	0x0100
        /*016a*/ 	.byte	0x04
	.zero		1


	//   ....[7]....
        /*016c*/ 	.word	0x000006e0
        /*0170*/ 	.word	0x000000ff
        /*0174*/ 	.word	0x00000130
        /*0178*/ 	.short	0x0100
        /*017a*/ 	.byte	0x04
	.zero		1


	//   ....[8]....
        /*017c*/ 	.word	0x000006f0
        /*0180*/ 	.word	0x000000ff
        /*0184*/ 	.word	0x00000020
        /*0188*/ 	.short	0x0100
        /*018a*/ 	.byte	0x04
	.zero		1


	//   ....[9]....
        /*018c*/ 	.word	0x00000700
        /*0190*/ 	.word	0x000000ff
        /*0194*/ 	.word	0x00000138
        /*0198*/ 	.short	0x0100
        /*019a*/ 	.byte	0x04
	.zero		1


	//   ....[10]....
        /*019c*/ 	.word	0x00000710
        /*01a0*/ 	.word	0x000000ff
        /*01a4*/ 	.word	0x00000028
        /*01a8*/ 	.short	0x0100
        /*01aa*/ 	.byte	0x04
	.zero		1


	//   ....[11]....
        /*01ac*/ 	.word	0x00000720
        /*01b0*/ 	.word	0x000000ff
        /*01b4*/ 	.word	0x00000140
        /*01b8*/ 	.short	0x0100
        /*01ba*/ 	.byte	0x04
	.zero		1


	//   ....[12]....
        /*01bc*/ 	.word	0x00000730
        /*01c0*/ 	.word	0x000000ff
        /*01c4*/ 	.word	0x00000030
        /*01c8*/ 	.short	0x0100
        /*01ca*/ 	.byte	0x04
	.zero		1


	//   ....[13]....
        /*01cc*/ 	.word	0x00000740
        /*01d0*/ 	.word	0x000000ff
        /*01d4*/ 	.word	0x00000148
        /*01d8*/ 	.short	0x0100
        /*01da*/ 	.byte	0x04
	.zero		1


	//   ....[14]....
        /*01dc*/ 	.word	0x00000750
        /*01e0*/ 	.word	0x000000ff
        /*01e4*/ 	.word	0x00000038
        /*01e8*/ 	.short	0x0100
        /*01ea*/ 	.byte	0x04
	.zero		1


	//   ....[15]....
        /*01ec*/ 	.word	0x00000760
        /*01f0*/ 	.word	0x000000ff
        /*01f4*/ 	.word	0x00000150
        /*01f8*/ 	.short	0x0100
        /*01fa*/ 	.byte	0x04
	.zero		1


	//   ....[16]....
        /*01fc*/ 	.word	0x00000770
        /*0200*/ 	.word	0x000000ff
        /*0204*/ 	.word	0x00000040
        /*0208*/ 	.short	0x0100
        /*020a*/ 	.byte	0x04
	.zero		1


	//   ....[17]....
        /*020c*/ 	.word	0x00000780
        /*0210*/ 	.word	0x000000ff
        /*0214*/ 	.word	0x00000158
        /*0218*/ 	.short	0x0100
        /*021a*/ 	.byte	0x04
	.zero		1


	//   ....[18]....
        /*021c*/ 	.word	0x00000790
        /*0220*/ 	.word	0x000000ff
        /*0224*/ 	.word	0x00000048
        /*0228*/ 	.short	0x0100
        /*022a*/ 	.byte	0x04
	.zero		1


	//   ....[19]....
        /*022c*/ 	.word	0x000007a0
        /*0230*/ 	.word	0x000000ff
        /*0234*/ 	.word	0x00000160
        /*0238*/ 	.short	0x0100
        /*023a*/ 	.byte	0x04
	.zero		1


	//   ....[20]....
        /*023c*/ 	.word	0x000007b0
        /*0240*/ 	.word	0x000000ff
        /*0244*/ 	.word	0x00000050
        /*0248*/ 	.short	0x0100
        /*024a*/ 	.byte	0x04
	.zero		1


	//   ....[21]....
        /*024c*/ 	.word	0x000007c0
        /*0250*/ 	.word	0x000000ff
        /*0254*/ 	.word	0x00000168
        /*0258*/ 	.short	0x0100
        /*025a*/ 	.byte	0x04
	.zero		1


	//   ....[22]....
        /*025c*/ 	.word	0x000007d0
        /*0260*/ 	.word	0x000000ff
        /*0264*/ 	.word	0x00000058
        /*0268*/ 	.short	0x0100
        /*026a*/ 	.byte	0x04
	.zero		1


	//   ....[23]....
        /*026c*/ 	.word	0x000007e0
        /*0270*/ 	.word	0x000000ff
        /*0274*/ 	.word	0x00000170
        /*0278*/ 	.short	0x0100
        /*027a*/ 	.byte	0x04
	.zero		1


	//   ....[24]....
        /*027c*/ 	.word	0x000007f0
        /*0280*/ 	.word	0x000000ff
        /*0284*/ 	.word	0x00000060
        /*0288*/ 	.short	0x0100
        /*028a*/ 	.byte	0x04
	.zero		1


	//   ....[25]....
        /*028c*/ 	.word	0x00000800
        /*0290*/ 	.word	0x000000ff
        /*0294*/ 	.word	0x00000178
        /*0298*/ 	.short	0x0100
        /*029a*/ 	.byte	0x04
	.zero		1


	//   ....[26]....
        /*029c*/ 	.word	0x00000810
        /*02a0*/ 	.word	0x000000ff
        /*02a4*/ 	.word	0x00000068
        /*02a8*/ 	.short	0x0100
        /*02aa*/ 	.byte	0x04
	.zero		1


	//   ....[27]....
        /*02ac*/ 	.word	0x00000820
        /*02b0*/ 	.word	0x000000ff
        /*02b4*/ 	.word	0x00000180
        /*02b8*/ 	.short	0x0100
        /*02ba*/ 	.byte	0x04
	.zero		1


	//   ....[28]....
        /*02bc*/ 	.word	0x00000830
        /*02c0*/ 	.word	0x000000ff
        /*02c4*/ 	.word	0x00000070
        /*02c8*/ 	.short	0x0100
        /*02ca*/ 	.byte	0x04
	.zero		1


	//   ....[29]....
        /*02cc*/ 	.word	0x00000840
        /*02d0*/ 	.word	0x000000ff
        /*02d4*/ 	.word	0x00000188
        /*02d8*/ 	.short	0x0100
        /*02da*/ 	.byte	0x04
	.zero		1


	//   ....[30]....
        /*02dc*/ 	.word	0x00000850
        /*02e0*/ 	.word	0x000000ff
        /*02e4*/ 	.word	0x00000078
        /*02e8*/ 	.short	0x0100
        /*02ea*/ 	.byte	0x04
	.zero		1


	//   ....[31]....
        /*02ec*/ 	.word	0x00000860
        /*02f0*/ 	.word	0x000000ff
        /*02f4*/ 	.word	0x00000190
        /*02f8*/ 	.short	0x0100
        /*02fa*/ 	.byte	0x04
	.zero		1


	//   ....[32]....
        /*02fc*/ 	.word	0x00000870
        /*0300*/ 	.word	0x000000ff
        /*0304*/ 	.word	0x00000080
        /*0308*/ 	.short	0x0100
        /*030a*/ 	.byte	0x04
	.zero		1


	//   ....[33]....
        /*030c*/ 	.word	0x00000880
        /*0310*/ 	.word	0x000000ff
        /*0314*/ 	.word	0x00000198
        /*0318*/ 	.short	0x0100
        /*031a*/ 	.byte	0x04
	.zero		1


	//   ....[34]....
        /*031c*/ 	.word	0x00000890
        /*0320*/ 	.word	0x000000ff
        /*0324*/ 	.word	0x00000088
        /*0328*/ 	.short	0x0100
        /*032a*/ 	.byte	0x04
	.zero		1


	//   ....[35]....
        /*032c*/ 	.word	0x000008a0
        /*0330*/ 	.word	0x000000ff
        /*0334*/ 	.word	0x000001a0
        /*0338*/ 	.short	0x0100
        /*033a*/ 	.byte	0x04
	.zero		1


	//   ....[36]....
        /*033c*/ 	.word	0x000008b0
        /*0340*/ 	.word	0x000000ff
        /*0344*/ 	.word	0x00000090
        /*0348*/ 	.short	0x0100
        /*034a*/ 	.byte	0x04
	.zero		1


	//   ....[37]....
        /*034c*/ 	.word	0x000008c0
        /*0350*/ 	.word	0x000000ff
        /*0354*/ 	.word	0x000001a8
        /*0358*/ 	.short	0x0100
        /*035a*/ 	.byte	0x04
	.zero		1


	//   ....[38]....
        /*035c*/ 	.word	0x000008d0
        /*0360*/ 	.word	0x000000ff
        /*0364*/ 	.word	0x00000098
        /*0368*/ 	.short	0x0100
        /*036a*/ 	.byte	0x04
	.zero		1


	//   ....[39]....
        /*036c*/ 	.word	0x000008e0
        /*0370*/ 	.word	0x000000ff
        /*0374*/ 	.word	0x000001b0
        /*0378*/ 	.short	0x0100
        /*037a*/ 	.byte	0x04
	.zero		1


	//   ....[40]....
        /*037c*/ 	.word	0x000008f0
        /*0380*/ 	.word	0x000000ff
        /*0384*/ 	.word	0x000000a0
        /*0388*/ 	.short	0x0100
        /*038a*/ 	.byte	0x04
	.zero		1


	//   ....[41]....
        /*038c*/ 	.word	0x00000900
        /*0390*/ 	.word	0x000000ff
        /*0394*/ 	.word	0x000001b8
        /*0398*/ 	.short	0x0100
        /*039a*/ 	.byte	0x04
	.zero		1


	//   ....[42]....
        /*039c*/ 	.word	0x00000910
        /*03a0*/ 	.word	0x000000ff
        /*03a4*/ 	.word	0x000000a8
        /*03a8*/ 	.short	0x0100
        /*03aa*/ 	.byte	0x04
	.zero		1


	//   ....[43]....
        /*03ac*/ 	.word	0x00000920
        /*03b0*/ 	.word	0x000000ff
        /*03b4*/ 	.word	0x000001c0
        /*03b8*/ 	.short	0x0100
        /*03ba*/ 	.byte	0x04
	.zero		1


	//   ....[44]....
        /*03bc*/ 	.word	0x00000930
        /*03c0*/ 	.word	0x000000ff
        /*03c4*/ 	.word	0x000000b0
        /*03c8*/ 	.short	0x0100
        /*03ca*/ 	.byte	0x04
	.zero		1


	//   ....[45]....
        /*03cc*/ 	.word	0x00000940
        /*03d0*/ 	.word	0x000000ff
        /*03d4*/ 	.word	0x000001c8
        /*03d8*/ 	.short	0x0100
        /*03da*/ 	.byte	0x04
	.zero		1


	//   ....[46]....
        /*03dc*/ 	.word	0x00000950
        /*03e0*/ 	.word	0x000000ff
        /*03e4*/ 	.word	0x000000b8
        /*03e8*/ 	.short	0x0100
        /*03ea*/ 	.byte	0x04
	.zero		1


	//   ....[47]....
        /*03ec*/ 	.word	0x00000960
        /*03f0*/ 	.word	0x000000ff
        /*03f4*/ 	.word	0x000001d0
        /*03f8*/ 	.short	0x0100
        /*03fa*/ 	.byte	0x04
	.zero		1


	//   ....[48]....
        /*03fc*/ 	.word	0x00000970
        /*0400*/ 	.word	0x000000ff
        /*0404*/ 	.word	0x000000c0
        /*0408*/ 	.short	0x0100
        /*040a*/ 	.byte	0x04
	.zero		1


	//   ....[49]....
        /*040c*/ 	.word	0x00000980
        /*0410*/ 	.word	0x000000ff
        /*0414*/ 	.word	0x000001d8
        /*0418*/ 	.short	0x0100
        /*041a*/ 	.byte	0x04
	.zero		1


	//   ....[50]....
        /*041c*/ 	.word	0x00000990
        /*0420*/ 	.word	0x000000ff
        /*0424*/ 	.word	0x000000c8
        /*0428*/ 	.short	0x0100
        /*042a*/ 	.byte	0x04
	.zero		1


	//   ....[51]....
        /*042c*/ 	.word	0x000009a0
        /*0430*/ 	.word	0x000000ff
        /*0434*/ 	.word	0x000001e0
        /*0438*/ 	.short	0x0100
        /*043a*/ 	.byte	0x04
	.zero		1


	//   ....[52]....
        /*043c*/ 	.word	0x000009b0
        /*0440*/ 	.word	0x000000ff
        /*0444*/ 	.word	0x000000d0
        /*0448*/ 	.short	0x0100
        /*044a*/ 	.byte	0x04
	.zero		1


	//   ....[53]....
        /*044c*/ 	.word	0x000009c0
        /*0450*/ 	.word	0x000000ff
        /*0454*/ 	.word	0x000001e8
        /*0458*/ 	.short	0x0100
        /*045a*/ 	.byte	0x04
	.zero		1


	//   ....[54]....
        /*045c*/ 	.word	0x000009d0
        /*0460*/ 	.word	0x000000ff
        /*0464*/ 	.word	0x000000d8
        /*0468*/ 	.short	0x0100
        /*046a*/ 	.byte	0x04
	.zero		1


	//   ....[55]....
        /*046c*/ 	.word	0x000009e0
        /*0470*/ 	.word	0x000000ff
        /*0474*/ 	.word	0x000001f0
        /*0478*/ 	.short	0x0100
        /*047a*/ 	.byte	0x04
	.zero		1


	//   ....[56]....
        /*047c*/ 	.word	0x000009f0
        /*0480*/ 	.word	0x000000ff
        /*0484*/ 	.word	0x000000e0
        /*0488*/ 	.short	0x0100
        /*048a*/ 	.byte	0x04
	.zero		1


	//   ....[57]....
        /*048c*/ 	.word	0x00000a00
        /*0490*/ 	.word	0x000000ff
        /*0494*/ 	.word	0x000001f8
        /*0498*/ 	.short	0x0100
        /*049a*/ 	.byte	0x04
	.zero		1


	//   ....[58]....
        /*049c*/ 	.word	0x00000a10
        /*04a0*/ 	.word	0x000000ff
        /*04a4*/ 	.word	0x000000e8
        /*04a8*/ 	.short	0x0100
        /*04aa*/ 	.byte	0x04
	.zero		1


	//   ....[59]....
        /*04ac*/ 	.word	0x00000a20
        /*04b0*/ 	.word	0x000000ff
        /*04b4*/ 	.word	0x00000200
        /*04b8*/ 	.short	0x0100
        /*04ba*/ 	.byte	0x04
	.zero		1


	//   ....[60]....
        /*04bc*/ 	.word	0x00000a30
        /*04c0*/ 	.word	0x000000ff
        /*04c4*/ 	.word	0x000000f0
        /*04c8*/ 	.short	0x0100
        /*04ca*/ 	.byte	0x04
	.zero		1


	//   ....[61]....
        /*04cc*/ 	.word	0x00000a40
        /*04d0*/ 	.word	0x000000ff
        /*04d4*/ 	.word	0x00000208
        /*04d8*/ 	.short	0x0100
        /*04da*/ 	.byte	0x04
	.zero		1


	//   ....[62]....
        /*04dc*/ 	.word	0x00000a50
        /*04e0*/ 	.word	0x000000ff
        /*04e4*/ 	.word	0x000000f8
        /*04e8*/ 	.short	0x0100
        /*04ea*/ 	.byte	0x04
	.zero		1


	//   ....[63]....
        /*04ec*/ 	.word	0x00000a60
        /*04f0*/ 	.word	0x000000ff
        /*04f4*/ 	.word	0x00000210
        /*04f8*/ 	.short	0x0100
        /*04fa*/ 	.byte	0x04
	.zero		1


	//   ....[64]....
        /*04fc*/ 	.word	0x00000a70
        /*0500*/ 	.word	0x000000ff
        /*0504*/ 	.word	0x00000100
        /*0508*/ 	.short	0x0100
        /*050a*/ 	.byte	0x04
	.zero		1


	//   ....[65]....
        /*050c*/ 	.word	0x00000a80
        /*0510*/ 	.word	0x000000ff
        /*0514*/ 	.word	0x00000218
        /*0518*/ 	.short	0x0100
        /*051a*/ 	.byte	0x04
	.zero		1


	//   ....[66]....
        /*051c*/ 	.word	0x00000a90
        /*0520*/ 	.word	0x000000ff
        /*0524*/ 	.word	0x00000108
        /*0528*/ 	.short	0x0100
        /*052a*/ 	.byte	0x04
	.zero		1


	//   ....[67]....
        /*052c*/ 	.word	0x00000aa0
        /*0530*/ 	.word	0x000000ff
        /*0534*/ 	.word	0x00000220
        /*0538*/ 	.short	0x0100
        /*053a*/ 	.byte	0x04
	.zero		1


	//   ....[68]....
        /*053c*/ 	.word	0x00000ab0
        /*0540*/ 	.word	0x000000ff
        /*0544*/ 	.word	0x00000110
        /*0548*/ 	.short	0x0100
        /*054a*/ 	.byte	0x04
	.zero		1


	//   ....[69]....
        /*054c*/ 	.word	0x00000ac0
        /*0550*/ 	.word	0x000000ff
        /*0554*/ 	.word	0x00000228
        /*0558*/ 	.short	0x0100
        /*055a*/ 	.byte	0x04
	.zero		1


	//   ....[70]....
        /*055c*/ 	.word	0x00000c00
        /*0560*/ 	.word	0x000000ff
        /*0564*/ 	.word	0x00000230
        /*0568*/ 	.short	0x0100
        /*056a*/ 	.byte	0x04
	.zero		1


	//   ....[71]....
        /*056c*/ 	.word	0x00000c10
        /*0570*/ 	.word	0x000000ff
        /*0574*/ 	.word	0x00000248
        /*0578*/ 	.short	0x0100
        /*057a*/ 	.byte	0x04
	.zero		1


	//   ....[72]....
        /*057c*/ 	.word	0x00000c20
        /*0580*/ 	.word	0x000000ff
        /*0584*/ 	.word	0x00000238
        /*0588*/ 	.short	0x0100
        /*058a*/ 	.byte	0x04
	.zero		1


	//   ....[73]....
        /*058c*/ 	.word	0x00000c30
        /*0590*/ 	.word	0x000000ff
        /*0594*/ 	.word	0x00000250
        /*0598*/ 	.short	0x0100
        /*059a*/ 	.byte	0x04
	.zero		1


	//   ....[74]....
        /*059c*/ 	.word	0x00000c40
        /*05a0*/ 	.word	0x000000ff
        /*05a4*/ 	.word	0x00000240
        /*05a8*/ 	.short	0x0100
        /*05aa*/ 	.byte	0x04
	.zero		1


	//   ....[75]....
        /*05ac*/ 	.word	0x00000c50
        /*05b0*/ 	.word	0x000000ff
        /*05b4*/ 	.word	0x00000258
        /*05b8*/ 	.short	0x0100
        /*05ba*/ 	.byte	0x04
	.zero		1


	//   ....[76]....
        /*05bc*/ 	.word	0x00000d40
        /*05c0*/ 	.word	0x000000ff
        /*05c4*/ 	.word	0x00000260
        /*05c8*/ 	.short	0x0100
        /*05ca*/ 	.byte	0x04
	.zero		1


	//   ....[77]....
        /*05cc*/ 	.word	0x00000d50
        /*05d0*/ 	.word	0x000000ff
        /*05d4*/ 	.word	0x00000268
        /*05d8*/ 	.short	0x0100
        /*05da*/ 	.byte	0x04
	.zero		1


	//   ....[78]....
        /*05dc*/ 	.word	0x00000e90
        /*05e0*/ 	.word	0x000000ff
        /*05e4*/ 	.word	0x00000270
        /*05e8*/ 	.short	0x0100
        /*05ea*/ 	.byte	0x06
	.zero		1


	//   ....[79]....
        /*05ec*/ 	.word	0x00000ea0
        /*05f0*/ 	.word	0x000000ff
        /*05f4*/ 	.word	0x00000278
        /*05f8*/ 	.short	0x0100
        /*05fa*/ 	.byte	0x06
	.zero		1


	//   ....[80]....
        /*05fc*/ 	.word	0x00000fe0
        /*0600*/ 	.word	0x000000ff
        /*0604*/ 	.word	0x00000280
        /*0608*/ 	.short	0x0100
        /*060a*/ 	.byte	0x04
	.zero		1


	//   ....[81]....
        /*060c*/ 	.word	0x00000ff0
        /*0610*/ 	.word	0x000000ff
        /*0614*/ 	.word	0x00000290
        /*0618*/ 	.short	0x0100
        /*061a*/ 	.byte	0x04
	.zero		1


	//   ....[82]....
        /*061c*/ 	.word	0x00001000
        /*0620*/ 	.word	0x000000ff
        /*0624*/ 	.word	0x00000288
        /*0628*/ 	.short	0x0100
        /*062a*/ 	.byte	0x04
	.zero		1


	//   ....[83]....
        /*062c*/ 	.word	0x00001010
        /*0630*/ 	.word	0x000000ff
        /*0634*/ 	.word	0x00000298
        /*0638*/ 	.short	0x0100
        /*063a*/ 	.byte	0x04
	.zero		1


	//   ....[84]....
        /*063c*/ 	.word	0x00001110
        /*0640*/ 	.word	0x000000ff
        /*0644*/ 	.word	0x000002a0
        /*0648*/ 	.short	0x0100
        /*064a*/ 	.byte	0x06
	.zero		1


	//   ....[85]....
        /*064c*/ 	.word	0x00001c70
        /*0650*/ 	.word	0x000000ff
        /*0654*/ 	.word	0x00000118
        /*0658*/ 	.short	0x010a
        /*065a*/ 	.byte	0x04
	.zero		1


	//   ....[86]....
        /*065c*/ 	.word	0x00001fc0
        /*0660*/ 	.word	0x000000ff
        /*0664*/ 	.word	0x00000118
        /*0668*/ 	.short	0x010a
        /*066a*/ 	.byte	0x09
	.zero		1


	//   ....[87]....
        /*066c*/ 	.word	0x00002170
        /*0670*/ 	.word	0x000000ff
        /*0674*/ 	.word	0x00000118
        /*0678*/ 	.short	0x010a
        /*067a*/ 	.byte	0x08
	.zero		1


	//   ....[88]....
        /*067c*/ 	.word	0x000023a0
        /*0680*/ 	.word	0x000000ff
        /*0684*/ 	.word	0x00000268
        /*0688*/ 	.short	0x0101
        /*068a*/ 	.byte	0x1e
	.zero		1


	//   ....[89]....
        /*068c*/ 	.word	0x000023d0
        /*0690*/ 	.word	0x000000ff
        /*0694*/ 	.word	0x00000118
        /*0698*/ 	.short	0x010a
        /*069a*/ 	.byte	0x04
	.zero		1


	//   ....[90]....
        /*069c*/ 	.word	0x000026b0
        /*06a0*/ 	.word	0x000000ff
        /*06a4*/ 	.word	0x00000118
        /*06a8*/ 	.short	0x010a
        /*06aa*/ 	.byte	0x09
	.zero		1


	//   ....[91]....
        /*06ac*/ 	.word	0x00002860
        /*06b0*/ 	.word	0x000000ff
        /*06b4*/ 	.word	0x00000118
        /*06b8*/ 	.short	0x010a
        /*06ba*/ 	.byte	0x08
	.zero		1


	//   ....[92]....
        /*06bc*/ 	.word	0x00002aa0
        /*06c0*/ 	.word	0x000000ff
        /*06c4*/ 	.word	0x00000270
        /*06c8*/ 	.short	0x010a
        /*06ca*/ 	.byte	0x1e
	.zero		1


	//   ....[93]....
        /*06cc*/ 	.word	0x00002b60
        /*06d0*/ 	.word	0x000000ff
        /*06d4*/ 	.word	0x00000000
        /*06d8*/ 	.short	0x0101
        /*06da*/ 	.byte	0x04
	.zero		1


	//   ....[94]....
        /*06dc*/ 	.word	0x00003160
        /*06e0*/ 	.word	0x000000ff
        /*06e4*/ 	.word	0x00000000
        /*06e8*/ 	.short	0x010a
        /*06ea*/ 	.byte	0x04
	.zero		1


	//   ....[95]....
        /*06ec*/ 	.word	0x00003200
        /*06f0*/ 	.word	0x000000ff
        /*06f4*/ 	.word	0x00000000
        /*06f8*/ 	.short	0x010a
        /*06fa*/ 	.byte	0x05
	.zero		1


	//   ....[96]....
        /*06fc*/ 	.word	0x000032a0
        /*0700*/ 	.word	0x000000ff
        /*0704*/ 	.word	0x00000000
        /*0708*/ 	.short	0x010a
        /*070a*/ 	.byte	0x05
	.zero		1


	//   ....[97]....
        /*070c*/ 	.word	0x00003340
        /*0710*/ 	.word	0x000000ff
        /*0714*/ 	.word	0x00000000
        /*0718*/ 	.short	0x010a
        /*071a*/ 	.byte	0x05
	.zero		1


	//   ....[98]....
        /*071c*/ 	.word	0x000033e0
        /*0720*/ 	.word	0x000000ff
        /*0724*/ 	.word	0x00000000
        /*0728*/ 	.short	0x010a
        /*072a*/ 	.byte	0x05
	.zero		1


	//   ....[99]....
        /*072c*/ 	.word	0x00003480
        /*0730*/ 	.word	0x000000ff
        /*0734*/ 	.word	0x00000000
        /*0738*/ 	.short	0x010a
        /*073a*/ 	.byte	0x05
	.zero		1


	//   ....[100]....
        /*073c*/ 	.word	0x00003520
        /*0740*/ 	.word	0x000000ff
        /*0744*/ 	.word	0x00000000
        /*0748*/ 	.short	0x010a
        /*074a*/ 	.byte	0x05
	.zero		1


	//   ....[101]....
        /*074c*/ 	.word	0x000035c0
        /*0750*/ 	.word	0x000000ff
        /*0754*/ 	.word	0x00000000
        /*0758*/ 	.short	0x010a
        /*075a*/ 	.byte	0x05
	.zero		1


	//   ....[102]....
        /*075c*/ 	.word	0x00003660
        /*0760*/ 	.word	0x000000ff
        /*0764*/ 	.word	0x00000000
        /*0768*/ 	.short	0x010a
        /*076a*/ 	.byte	0x05
	.zero		1


	//   ....[103]....
        /*076c*/ 	.word	0x00003700
        /*0770*/ 	.word	0x000000ff
        /*0774*/ 	.word	0x00000000
        /*0778*/ 	.short	0x010a
        /*077a*/ 	.byte	0x05
	.zero		1


	//   ....[104]....
        /*077c*/ 	.word	0x000037a0
        /*0780*/ 	.word	0x000000ff
        /*0784*/ 	.word	0x00000000
        /*0788*/ 	.short	0x010a
        /*078a*/ 	.byte	0x05
	.zero		1


	//   ....[105]....
        /*078c*/ 	.word	0x00003840
        /*0790*/ 	.word	0x000000ff
        /*0794*/ 	.word	0x00000000
        /*0798*/ 	.short	0x010a
        /*079a*/ 	.byte	0x05
	.zero		1


	//   ....[106]....
        /*079c*/ 	.word	0x000038e0
        /*07a0*/ 	.word	0x000000ff
        /*07a4*/ 	.word	0x00000000
        /*07a8*/ 	.short	0x010a
        /*07aa*/ 	.byte	0x05
	.zero		1


	//   ....[107]....
        /*07ac*/ 	.word	0x00003980
        /*07b0*/ 	.word	0x000000ff
        /*07b4*/ 	.word	0x00000000
        /*07b8*/ 	.short	0x010a
        /*07ba*/ 	.byte	0x05
	.zero		1


	//   ....[108]....
        /*07bc*/ 	.word	0x00003a20
        /*07c0*/ 	.word	0x000000ff
        /*07c4*/ 	.word	0x00000000
        /*07c8*/ 	.short	0x010a
        /*07ca*/ 	.byte	0x05
	.zero		1


	//   ....[109]....
        /*07cc*/ 	.word	0x00003ac0
        /*07d0*/ 	.word	0x000000ff
        /*07d4*/ 	.word	0x00000000
        /*07d8*/ 	.short	0x010a
        /*07da*/ 	.byte	0x05
	.zero		1


	//   ....[110]....
        /*07dc*/ 	.word	0x00003b60
        /*07e0*/ 	.word	0x000000ff
        /*07e4*/ 	.word	0x00000000
        /*07e8*/ 	.short	0x010a
        /*07ea*/ 	.byte	0x05
	.zero		1


	//   ....[111]....
        /*07ec*/ 	.word	0x00003c00
        /*07f0*/ 	.word	0x000000ff
        /*07f4*/ 	.word	0x00000000
        /*07f8*/ 	.short	0x010a
        /*07fa*/ 	.byte	0x05
	.zero		1


	//   ....[112]....
        /*07fc*/ 	.word	0x00003ca0
        /*0800*/ 	.word	0x000000ff
        /*0804*/ 	.word	0x00000000
        /*0808*/ 	.short	0x010a
        /*080a*/ 	.byte	0x05
	.zero		1


	//   ....[113]....
        /*080c*/ 	.word	0x00003d40
        /*0810*/ 	.word	0x000000ff
        /*0814*/ 	.word	0x00000000
        /*0818*/ 	.short	0x010a
        /*081a*/ 	.byte	0x05
	.zero		1


	//   ....[114]....
        /*081c*/ 	.word	0x00003de0
        /*0820*/ 	.word	0x000000ff
        /*0824*/ 	.word	0x00000000
        /*0828*/ 	.short	0x010a
        /*082a*/ 	.byte	0x05
	.zero		1


	//   ....[115]....
        /*082c*/ 	.word	0x00003e80
        /*0830*/ 	.word	0x000000ff
        /*0834*/ 	.word	0x00000000
        /*0838*/ 	.short	0x010a
        /*083a*/ 	.byte	0x05
	.zero		1


	//   ....[116]....
        /*083c*/ 	.word	0x00003f20
        /*0840*/ 	.word	0x000000ff
        /*0844*/ 	.word	0x00000000
        /*0848*/ 	.short	0x010a
        /*084a*/ 	.byte	0x05
	.zero		1


	//   ....[117]....
        /*084c*/ 	.word	0x00003fc0
        /*0850*/ 	.word	0x000000ff
        /*0854*/ 	.word	0x00000000
        /*0858*/ 	.short	0x010a
        /*085a*/ 	.byte	0x05
	.zero		1


	//   ....[118]....
        /*085c*/ 	.word	0x00004060
        /*0860*/ 	.word	0x000000ff
        /*0864*/ 	.word	0x00000000
        /*0868*/ 	.short	0x010a
        /*086a*/ 	.byte	0x05
	.zero		1


	//   ....[119]....
        /*086c*/ 	.word	0x00004100
        /*0870*/ 	.word	0x000000ff
        /*0874*/ 	.word	0x00000000
        /*0878*/ 	.short	0x010a
        /*087a*/ 	.byte	0x05
	.zero		1


	//   ....[120]....
        /*087c*/ 	.word	0x000041a0
        /*0880*/ 	.word	0x000000ff
        /*0884*/ 	.word	0x00000000
        /*0888*/ 	.short	0x010a
        /*088a*/ 	.byte	0x05
	.zero		1


	//   ....[121]....
        /*088c*/ 	.word	0x00004240
        /*0890*/ 	.word	0x000000ff
        /*0894*/ 	.word	0x00000000
        /*0898*/ 	.short	0x010a
        /*089a*/ 	.byte	0x05
	.zero		1


	//   ....[122]....
        /*089c*/ 	.word	0x000042e0
        /*08a0*/ 	.word	0x000000ff
        /*08a4*/ 	.word	0x00000000
        /*08a8*/ 	.short	0x010a
        /*08aa*/ 	.byte	0x05
	.zero		1


	//   ....[123]....
        /*08ac*/ 	.word	0x00004380
        /*08b0*/ 	.word	0x000000ff
        /*08b4*/ 	.word	0x00000000
        /*08b8*/ 	.short	0x010a
        /*08ba*/ 	.byte	0x05
	.zero		1


	//   ....[124]....
        /*08bc*/ 	.word	0x00004420
        /*08c0*/ 	.word	0x000000ff
        /*08c4*/ 	.word	0x00000000
        /*08c8*/ 	.short	0x010a
        /*08ca*/ 	.byte	0x05
	.zero		1


	//   ....[125]....
        /*08cc*/ 	.word	0x000044c0
        /*08d0*/ 	.word	0x000000ff
        /*08d4*/ 	.word	0x00000000
        /*08d8*/ 	.short	0x010a
        /*08da*/ 	.byte	0x05
	.zero		1


	//   ....[126]....
        /*08dc*/ 	.word	0x00004560
        /*08e0*/ 	.word	0x000000ff
        /*08e4*/ 	.word	0x00000000
        /*08e8*/ 	.short	0x010a
        /*08ea*/ 	.byte	0x05
	.zero		1


	//   ....[127]....
        /*08ec*/ 	.word	0x00004600
        /*08f0*/ 	.word	0x000000ff
        /*08f4*/ 	.word	0x00000000
        /*08f8*/ 	.short	0x010a
        /*08fa*/ 	.byte	0x05
	.zero		1


	//   ....[128]....
        /*08fc*/ 	.word	0x000046b0
        /*0900*/ 	.word	0x00000000
        /*0904*/ 	.word	0x00000000
        /*0908*/ 	.short	0x010a
        /*090a*/ 	.byte	0xff
	.zero		1


	//   ....[129]....
        /*090c*/ 	.word	0x00004800
        /*0910*/ 	.word	0x000000ff
        /*0914*/ 	.word	0x00000278
        /*0918*/ 	.short	0x010a
        /*091a*/ 	.byte	0x04
	.zero		1


	//   ....[130]....
        /*091c*/ 	.word	0x000048a0
        /*0920*/ 	.word	0x000000ff
        /*0924*/ 	.word	0x00000270
        /*0928*/ 	.short	0x010a
        /*092a*/ 	.byte	0x04
	.zero		1


	//   ....[131]....
        /*092c*/ 	.word	0x00004940
        /*0930*/ 	.word	0x000000ff
        /*0934*/ 	.word	0x00000000
        /*0938*/ 	.short	0x0101
        /*093a*/ 	.byte	0x05
	.zero		1


	//   ....[132]....
        /*093c*/ 	.word	0x00004980
        /*0940*/ 	.word	0x000000ff
        /*0944*/ 	.word	0x00000278
        /*0948*/ 	.short	0x0106
        /*094a*/ 	.byte	0x04
	.zero		1


	//   ....[133]....
        /*094c*/ 	.word	0x000049c0
        /*0950*/ 	.word	0x00000000
        /*0954*/ 	.word	0x00000278
        /*0958*/ 	.short	0x010a
        /*095a*/ 	.byte	0xff
	.zero		1


	//   ....[134]....
        /*095c*/ 	.word	0x00004c10
        /*0960*/ 	.word	0x000000ff
        /*0964*/ 	.word	0x00000008
        /*0968*/ 	.short	0x010a
        /*096a*/ 	.byte	0x05
	.zero		1


	//   ....[135]....
        /*096c*/ 	.word	0x00004c30
        /*0970*/ 	.word	0x000000ff
        /*0974*/ 	.word	0x00000008
        /*0978*/ 	.short	0x010a
        /*097a*/ 	.byte	0x05
	.zero		1


	//   ....[136]....
        /*097c*/ 	.word	0x00004dc0
        /*0980*/ 	.word	0x000000ff
        /*0984*/ 	.word	0x00000008
        /*0988*/ 	.short	0x010a
        /*098a*/ 	.byte	0x05
	.zero		1


	//   ....[137]....
        /*098c*/ 	.word	0x00004de0
        /*0990*/ 	.word	0x000000ff
        /*0994*/ 	.word	0x00000008
        /*0998*/ 	.short	0x010a
        /*099a*/ 	.byte	0x05
	.zero		1


	//   ....[138]....
        /*099c*/ 	.word	0x00004ea0
        /*09a0*/ 	.word	0x000000ff
        /*09a4*/ 	.word	0x00000000
        /*09a8*/ 	.short	0x0101
        /*09aa*/ 	.byte	0x04
	.zero		1


	//   ....[139]....
        /*09ac*/ 	.word	0x000051f0
        /*09b0*/ 	.word	0x000000ff
        /*09b4*/ 	.word	0x00000270
        /*09b8*/ 	.short	0x010a
        /*09ba*/ 	.byte	0x11
	.zero		1


	//   ....[140]....
        /*09bc*/ 	.word	0x00005290
        /*09c0*/ 	.word	0x000000ff
        /*09c4*/ 	.word	0x00000000
        /*09c8*/ 	.short	0x0101
        /*09ca*/ 	.byte	0x17
	.zero		1


	//   ....[141]....
        /*09cc*/ 	.word	0x000052d0
        /*09d0*/ 	.word	0x000000ff
        /*09d4*/ 	.word	0x00000290
        /*09d8*/ 	.short	0x010a
        /*09da*/ 	.byte	0x16
	.zero		1


	//   ....[142]....
        /*09dc*/ 	.word	0x00005380
        /*09e0*/ 	.word	0x000000ff
        /*09e4*/ 	.word	0x00000000
        /*09e8*/ 	.short	0x010a
        /*09ea*/ 	.byte	0x04
	.zero		1


	//   ....[143]....
        /*09ec*/ 	.word	0x000053c0
        /*09f0*/ 	.word	0x000000ff
        /*09f4*/ 	.word	0x00000000
        /*09f8*/ 	.short	0x010a
        /*09fa*/ 	.byte	0x0a
	.zero		1


	//   ....[144]....
        /*09fc*/ 	.word	0x000054e0
        /*0a00*/ 	.word	0x000000ff
        /*0a04*/ 	.word	0x00000000
        /*0a08*/ 	.short	0x010a
        /*0a0a*/ 	.byte	0x04
	.zero		1


	//   ....[145]....
        /*0a0c*/ 	.word	0x00005780
        /*0a10*/ 	.word	0x000000ff
        /*0a14*/ 	.word	0x00000000
        /*0a18*/ 	.short	0x010a
        /*0a1a*/ 	.byte	0x04
	.zero		1


	//   ....[146]....
        /*0a1c*/ 	.word	0x00005820
        /*0a20*/ 	.word	0x00000000
        /*0a24*/ 	.word	0x00000000
        /*0a28*/ 	.short	0x010a
        /*0a2a*/ 	.byte	0xff
	.zero		1


	//   ....[147]....
        /*0a2c*/ 	.word	0x00005860
        /*0a30*/ 	.word	0x00000000
        /*0a34*/ 	.word	0x00000000
        /*0a38*/ 	.short	0x010a
        /*0a3a*/ 	.byte	0xff
	.zero		1


	//   ....[148]....
        /*0a3c*/ 	.word	0x000058d0
        /*0a40*/ 	.word	0x000000ff
        /*0a44*/ 	.word	0x00000000
        /*0a48*/ 	.short	0x0101
        /*0a4a*/ 	.byte	0x04
	.zero		1


	//   ....[149]....
        /*0a4c*/ 	.word	0x00005910
        /*0a50*/ 	.word	0x000000ff
        /*0a54*/ 	.word	0x000002a0
        /*0a58*/ 	.short	0x010a
        /*0a5a*/ 	.byte	0x11
	.zero		1


	//   ....[150]....
        /*0a5c*/ 	.word	0x00005970
        /*0a60*/ 	.word	0x000000ff
        /*0a64*/ 	.word	0x00000000
        /*0a68*/ 	.short	0x0101
        /*0a6a*/ 	.byte	0x04
	.zero		1


	//   ....[151]....
        /*0a6c*/ 	.word	0x00005e70
        /*0a70*/ 	.word	0x000000ff
        /*0a74*/ 	.word	0x00000270
        /*0a78*/ 	.short	0x010a
        /*0a7a*/ 	.byte	0x1b
	.zero		1


	//   ....[152]....
        /*0a7c*/ 	.word	0x00005f10
        /*0a80*/ 	.word	0x000000ff
        /*0a84*/ 	.word	0x00000000
        /*0a88*/ 	.short	0x0101
        /*0a8a*/ 	.byte	0x26
	.zero		1


	//   ....[153]....
        /*0a8c*/ 	.word	0x00006450
        /*0a90*/ 	.word	0x000000ff
        /*0a94*/ 	.word	0x00000268
        /*0a98*/ 	.short	0x010a
        /*0a9a*/ 	.byte	0x1b
	.zero		1


	//   ....[154]....
        /*0a9c*/ 	.word	0x00006640
        /*0aa0*/ 	.word	0x000000ff
        /*0aa4*/ 	.word	0x00000248
        /*0aa8*/ 	.short	0x010a
        /*0aaa*/ 	.byte	0x11
	.zero		1


	//   ....[155]....
        /*0aac*/ 	.word	0x00006a00
        /*0ab0*/ 	.word	0x000000ff
        /*0ab4*/ 	.word	0x00000230
        /*0ab8*/ 	.short	0x010b
        /*0aba*/ 	.byte	0x11
	.zero		1


	//   ....[156]....
        /*0abc*/ 	.word	0x00006a10
        /*0ac0*/ 	.word	0x000000ff
        /*0ac4*/ 	.word	0x00000000
        /*0ac8*/ 	.short	0x0101
        /*0aca*/ 	.byte	0x05
	.zero		1


	//   ....[157]....
        /*0acc*/ 	.word	0x00006a30
        /*0ad0*/ 	.word	0x000000ff
        /*0ad4*/ 	.word	0x00000248
        /*0ad8*/ 	.short	0x010a
        /*0ada*/ 	.byte	0x06
	.zero		1


	//   ....[158]....
        /*0adc*/ 	.word	0x00006cd0
        /*0ae0*/ 	.word	0x000000ff
        /*0ae4*/ 	.word	0x00000230
        /*0ae8*/ 	.short	0x010b
        /*0aea*/ 	.byte	0x06
	.zero		1


	//   ....[159]....
        /*0aec*/ 	.word	0x00006d00
        /*0af0*/ 	.word	0x000000ff
        /*0af4*/ 	.word	0x00000000
        /*0af8*/ 	.short	0x0101
        /*0afa*/ 	.byte	0x04
	.zero		1


	//   ....[160]....
        /*0afc*/ 	.word	0x00006d50
        /*0b00*/ 	.word	0x000000ff
        /*0b04*/ 	.word	0x00000000
        /*0b08*/ 	.short	0x010a
        /*0b0a*/ 	.byte	0x04
	.zero		1


	//   ....[161]....
        /*0b0c*/ 	.word	0x00006de0
        /*0b10*/ 	.word	0x000000ff
        /*0b14*/ 	.word	0x00000000
        /*0b18*/ 	.short	0x010a
        /*0b1a*/ 	.byte	0x05
	.zero		1


	//   ....[162]....
        /*0b1c*/ 	.word	0x00006e80
        /*0b20*/ 	.word	0x00000000
        /*0b24*/ 	.word	0x00000000
        /*0b28*/ 	.short	0x010a
        /*0b2a*/ 	.byte	0xff
	.zero		1


	//   ....[163]....
        /*0b2c*/ 	.word	0x000071b0
        /*0b30*/ 	.word	0x000000ff
        /*0b34*/ 	.word	0x00000270
        /*0b38*/ 	.short	0x010a
        /*0b3a*/ 	.byte	0x2d
	.zero		1


	//   ....[164]....
        /*0b3c*/ 	.word	0x00007280
        /*0b40*/ 	.word	0x000000ff
        /*0b44*/ 	.word	0x00000000
        /*0b48*/ 	.short	0x0101
        /*0b4a*/ 	.byte	0x04
	.zero		1


	//   ....[165]....
        /*0b4c*/ 	.word	0x00007eb0
        /*0b50*/ 	.word	0x00000000
        /*0b54*/ 	.word	0x00000230
        /*0b58*/ 	.short	0x010a
        /*0b5a*/ 	.byte	0xff
	.zero		1


	//   ....[166]....
        /*0b5c*/ 	.word	0x00007fd0
        /*0b60*/ 	.word	0x0000003a
        /*0b64*/ 	.word	0x00000280
        /*0b68*/ 	.short	0x010a
        /*0b6a*/ 	.byte	0xff
	.zero		1


	//   ....[167]....
        /*0b6c*/ 	.word	0x00008190
        /*0b70*/ 	.word	0x00000000
        /*0b74*/ 	.word	0x00000230
        /*0b78*/ 	.short	0x010a
        /*0b7a*/ 	.byte	0xff
	.zero		1


	//   ....[168]....
        /*0b7c*/ 	.word	0x000082a0
        /*0b80*/ 	.word	0x0000003a
        /*0b84*/ 	.word	0x00000280
        /*0b88*/ 	.short	0x010a
        /*0b8a*/ 	.byte	0xff
	.zero		1


	//   ....[169]....
        /*0b8c*/ 	.word	0x00008b00
        /*0b90*/ 	.word	0x00000000
        /*0b94*/ 	.word	0x00000000
        /*0b98*/ 	.short	0x0101
        /*0b9a*/ 	.byte	0xff
	.zero		1


	//   ....[170]....
        /*0b9c*/ 	.word	0x00008b10
        /*0ba0*/ 	.word	0x00000003
        /*0ba4*/ 	.word	0x00000230
        /*0ba8*/ 	.short	0x010a
        /*0baa*/ 	.byte	0xff
	.zero		1


	//   ....[171]....
        /*0bac*/ 	.word	0x00008bd0
        /*0bb0*/ 	.word	0x00000003
        /*0bb4*/ 	.word	0x00000230
        /*0bb8*/ 	.short	0x010a
        /*0bba*/ 	.byte	0xff
	.zero		1


	//   ....[172]....
        /*0bbc*/ 	.word	0x00008e80
        /*0bc0*/ 	.word	0x0000003a
        /*0bc4*/ 	.word	0x00000000
        /*0bc8*/ 	.short	0x0101
        /*0bca*/ 	.byte	0xff
	.zero		1


	//   ....[173]....
        /*0bcc*/ 	.word	0x00009520
        /*0bd0*/ 	.word	0x00000000
        /*0bd4*/ 	.word	0x00000000
        /*0bd8*/ 	.short	0x0101
        /*0bda*/ 	.byte	0xff
	.zero		1


	//   ....[174]....
        /*0bdc*/ 	.word	0x000097a0
        /*0be0*/ 	.word	0x000000ff
        /*0be4*/ 	.word	0x00000000
        /*0be8*/ 	.short	0x0101
        /*0bea*/ 	.byte	0x04
	.zero		1


	//   ....[175]....
        /*0bec*/ 	.word	0x000097d0
        /*0bf0*/ 	.word	0x00000000
        /*0bf4*/ 	.word	0x00000118
        /*0bf8*/ 	.short	0x010a
        /*0bfa*/ 	.byte	0xff
	.zero		1


	//   ....[176]....
        /*0bfc*/ 	.word	0x00009830
        /*0c00*/ 	.word	0x00000000
        /*0c04*/ 	.word	0x00000118
        /*0c08*/ 	.short	0x010a
        /*0c0a*/ 	.byte	0xff
	.zero		1


	//   ....[177]....
        /*0c0c*/ 	.word	0x00009890
        /*0c10*/ 	.word	0x00000000
        /*0c14*/ 	.word	0x00000270
        /*0c18*/ 	.short	0x010a
        /*0c1a*/ 	.byte	0xff
	.zero		1


	//   ....[178]....
        /*0c1c*/ 	.word	0x000098f0
        /*0c20*/ 	.word	0x00000000
        /*0c24*/ 	.word	0x00000000
        /*0c28*/ 	.short	0x010a
        /*0c2a*/ 	.byte	0xff
	.zero		1


	//   ....[179]....
        /*0c2c*/ 	.word	0x00009950
        /*0c30*/ 	.word	0x00000000
        /*0c34*/ 	.word	0x00000000
        /*0c38*/ 	.short	0x010a
        /*0c3a*/ 	.byte	0xff
	.zero		1


	//   ....[180]....
        /*0c3c*/ 	.word	0x000099b0
        /*0c40*/ 	.word	0x00000000
        /*0c44*/ 	.word	0x00000000
        /*0c48*/ 	.short	0x010a
        /*0c4a*/ 	.byte	0xff
	.zero		1


	//   ....[181]....
        /*0c4c*/ 	.word	0x00009a10
        /*0c50*/ 	.word	0x00000000
        /*0c54*/ 	.word	0x00000000
        /*0c58*/ 	.short	0x010a
        /*0c5a*/ 	.byte	0xff
	.zero		1


	//   ....[182]....
        /*0c5c*/ 	.word	0x00009a70
        /*0c60*/ 	.word	0x00000000
        /*0c64*/ 	.word	0x00000000
        /*0c68*/ 	.short	0x010a
        /*0c6a*/ 	.byte	0xff
	.zero		1


	//   ....[183]....
        /*0c6c*/ 	.word	0x00009ad0
        /*0c70*/ 	.word	0x00000000
        /*0c74*/ 	.word	0x00000000
        /*0c78*/ 	.short	0x010a
        /*0c7a*/ 	.byte	0xff
	.zero		1


	//   ....[184]....
        /*0c7c*/ 	.word	0x00009b30
        /*0c80*/ 	.word	0x00000000
        /*0c84*/ 	.word	0x00000000
        /*0c88*/ 	.short	0x010a
        /*0c8a*/ 	.byte	0xff
	.zero		1


	//   ....[185]....
        /*0c8c*/ 	.word	0x00009b90
        /*0c90*/ 	.word	0x00000000
        /*0c94*/ 	.word	0x00000000
        /*0c98*/ 	.short	0x010a
        /*0c9a*/ 	.byte	0xff
	.zero		1


	//   ....[186]....
        /*0c9c*/ 	.word	0x00009bf0
        /*0ca0*/ 	.word	0x00000000
        /*0ca4*/ 	.word	0x00000000
        /*0ca8*/ 	.short	0x010a
        /*0caa*/ 	.byte	0xff
	.zero		1


	//   ....[187]....
        /*0cac*/ 	.word	0x00009c50
        /*0cb0*/ 	.word	0x00000000
        /*0cb4*/ 	.word	0x00000000
        /*0cb8*/ 	.short	0x010a
        /*0cba*/ 	.byte	0xff
	.zero		1


	//   ....[188]....
        /*0cbc*/ 	.word	0x00009cb0
        /*0cc0*/ 	.word	0x00000000
        /*0cc4*/ 	.word	0x00000000
        /*0cc8*/ 	.short	0x010a
        /*0cca*/ 	.byte	0xff
	.zero		1


	//   ....[189]....
        /*0ccc*/ 	.word	0x00009d10
        /*0cd0*/ 	.word	0x00000000
        /*0cd4*/ 	.word	0x00000000
        /*0cd8*/ 	.short	0x010a
        /*0cda*/ 	.byte	0xff
	.zero		1


	//   ....[190]....
        /*0cdc*/ 	.word	0x00009d70
        /*0ce0*/ 	.word	0x00000000
        /*0ce4*/ 	.word	0x00000000
        /*0ce8*/ 	.short	0x010a
        /*0cea*/ 	.byte	0xff
	.zero		1


	//   ....[191]....
        /*0cec*/ 	.word	0x00009dd0
        /*0cf0*/ 	.word	0x00000000
        /*0cf4*/ 	.word	0x00000000
        /*0cf8*/ 	.short	0x010a
        /*0cfa*/ 	.byte	0xff
	.zero		1


	//   ....[192]....
        /*0cfc*/ 	.word	0x00009e30
        /*0d00*/ 	.word	0x00000000
        /*0d04*/ 	.word	0x00000000
        /*0d08*/ 	.short	0x010a
        /*0d0a*/ 	.byte	0xff
	.zero		1


	//   ....[193]....
        /*0d0c*/ 	.word	0x00009e90
        /*0d10*/ 	.word	0x00000000
        /*0d14*/ 	.word	0x00000000
        /*0d18*/ 	.short	0x010a
        /*0d1a*/ 	.byte	0xff
	.zero		1


	//   ....[194]....
        /*0d1c*/ 	.word	0x00009ef0
        /*0d20*/ 	.word	0x00000000
        /*0d24*/ 	.word	0x00000000
        /*0d28*/ 	.short	0x010a
        /*0d2a*/ 	.byte	0xff
	.zero		1


	//   ....[195]....
        /*0d2c*/ 	.word	0x00009f50
        /*0d30*/ 	.word	0x00000000
        /*0d34*/ 	.word	0x00000000
        /*0d38*/ 	.short	0x010a
        /*0d3a*/ 	.byte	0xff
	.zero		1


	//   ....[196]....
        /*0d3c*/ 	.word	0x00009fb0
        /*0d40*/ 	.word	0x00000000
        /*0d44*/ 	.word	0x00000000
        /*0d48*/ 	.short	0x010a
        /*0d4a*/ 	.byte	0xff
	.zero		1


	//   ....[197]....
        /*0d4c*/ 	.word	0x0000a010
        /*0d50*/ 	.word	0x00000000
        /*0d54*/ 	.word	0x00000000
        /*0d58*/ 	.short	0x010a
        /*0d5a*/ 	.byte	0xff
	.zero		1


	//   ....[198]....
        /*0d5c*/ 	.word	0x0000a070
        /*0d60*/ 	.word	0x00000000
        /*0d64*/ 	.word	0x00000000
        /*0d68*/ 	.short	0x010a
        /*0d6a*/ 	.byte	0xff
	.zero		1


	//   ....[199]....
        /*0d6c*/ 	.word	0x0000a0d0
        /*0d70*/ 	.word	0x00000000
        /*0d74*/ 	.word	0x00000000
        /*0d78*/ 	.short	0x010a
        /*0d7a*/ 	.byte	0xff
	.zero		1


	//   ....[200]....
        /*0d7c*/ 	.word	0x0000a130
        /*0d80*/ 	.word	0x00000000
        /*0d84*/ 	.word	0x00000000
        /*0d88*/ 	.short	0x010a
        /*0d8a*/ 	.byte	0xff
	.zero		1


	//   ....[201]....
        /*0d8c*/ 	.word	0x0000a190
        /*0d90*/ 	.word	0x00000000
        /*0d94*/ 	.word	0x00000000
        /*0d98*/ 	.short	0x010a
        /*0d9a*/ 	.byte	0xff
	.zero		1


	//   ....[202]....
        /*0d9c*/ 	.word	0x0000a1f0
        /*0da0*/ 	.word	0x00000000
        /*0da4*/ 	.word	0x00000000
        /*0da8*/ 	.short	0x010a
        /*0daa*/ 	.byte	0xff
	.zero		1


	//   ....[203]....
        /*0dac*/ 	.word	0x0000a250
        /*0db0*/ 	.word	0x00000000
        /*0db4*/ 	.word	0x00000000
        /*0db8*/ 	.short	0x010a
        /*0dba*/ 	.byte	0xff
	.zero		1


	//   ....[204]....
        /*0dbc*/ 	.word	0x0000a2b0
        /*0dc0*/ 	.word	0x00000000
        /*0dc4*/ 	.word	0x00000000
        /*0dc8*/ 	.short	0x010a
        /*0dca*/ 	.byte	0xff
	.zero		1


	//   ....[205]....
        /*0dcc*/ 	.word	0x0000a310
        /*0dd0*/ 	.word	0x00000000
        /*0dd4*/ 	.word	0x00000000
        /*0dd8*/ 	.short	0x010a
        /*0dda*/ 	.byte	0xff
	.zero		1


	//   ....[206]....
        /*0ddc*/ 	.word	0x0000a370
        /*0de0*/ 	.word	0x00000000
        /*0de4*/ 	.word	0x00000000
        /*0de8*/ 	.short	0x010a
        /*0dea*/ 	.byte	0xff
	.zero		1


	//   ....[207]....
        /*0dec*/ 	.word	0x0000a3d0
        /*0df0*/ 	.word	0x00000000
        /*0df4*/ 	.word	0x00000000
        /*0df8*/ 	.short	0x010a
        /*0dfa*/ 	.byte	0xff
	.zero		1


	//   ....[208]....
        /*0dfc*/ 	.word	0x0000a430
        /*0e00*/ 	.word	0x00000000
        /*0e04*/ 	.word	0x00000000
        /*0e08*/ 	.short	0x010a
        /*0e0a*/ 	.byte	0xff
	.zero		1


	//   ....[209]....
        /*0e0c*/ 	.word	0x0000a490
        /*0e10*/ 	.word	0x00000000
        /*0e14*/ 	.word	0x00000000
        /*0e18*/ 	.short	0x010a
        /*0e1a*/ 	.byte	0xff
	.zero		1


	//   ....[210]....
        /*0e1c*/ 	.word	0x0000a4f0
        /*0e20*/ 	.word	0x00000000
        /*0e24*/ 	.word	0x00000000
        /*0e28*/ 	.short	0x010a
        /*0e2a*/ 	.byte	0xff
	.zero		1


	//   ....[211]....
        /*0e2c*/ 	.word	0x0000a550
        /*0e30*/ 	.word	0x00000000
        /*0e34*/ 	.word	0x00000000
        /*0e38*/ 	.short	0x010a
        /*0e3a*/ 	.byte	0xff
	.zero		1


	//   ....[212]....
        /*0e3c*/ 	.word	0x0000a5b0
        /*0e40*/ 	.word	0x00000004
        /*0e44*/ 	.word	0x00000278
        /*0e48*/ 	.short	0x010a
        /*0e4a*/ 	.byte	0xff
	.zero		1


	//   ....[213]....
        /*0e4c*/ 	.word	0x0000a610
        /*0e50*/ 	.word	0x00000004
        /*0e54*/ 	.word	0x00000270
        /*0e58*/ 	.short	0x010a
        /*0e5a*/ 	.byte	0xff
	.zero		1


	//   ....[214]....
        /*0e5c*/ 	.word	0x0000a670
        /*0e60*/ 	.word	0x00000005
        /*0e64*/ 	.word	0x00000008
        /*0e68*/ 	.short	0x010a
        /*0e6a*/ 	.byte	0xff
	.zero		1


	//   ....[215]....
        /*0e6c*/ 	.word	0x0000a750
        /*0e70*/ 	.word	0x00000003
        /*0e74*/ 	.word	0x00000008
        /*0e78*/ 	.short	0x010a
        /*0e7a*/ 	.byte	0xff
	.zero		1


	//   ....[216]....
        /*0e7c*/ 	.word	0x0000a7b0
        /*0e80*/ 	.word	0x00000004
        /*0e84*/ 	.word	0x00000270
        /*0e88*/ 	.short	0x010a
        /*0e8a*/ 	.byte	0xff
	.zero		1


	//   ....[217]....
        /*0e8c*/ 	.word	0x0000a810
        /*0e90*/ 	.word	0x00000004
        /*0e94*/ 	.word	0x00000290
        /*0e98*/ 	.short	0x010a
        /*0e9a*/ 	.byte	0xff
	.zero		1


	//   ....[218]....
        /*0e9c*/ 	.word	0x0000a870
        /*0ea0*/ 	.word	0x00000004
        /*0ea4*/ 	.word	0x00000000
        /*0ea8*/ 	.short	0x010a
        /*0eaa*/ 	.byte	0xff
	.zero		1


	//   ....[219]....
        /*0eac*/ 	.word	0x0000a8d0
        /*0eb0*/ 	.word	0x00000000
        /*0eb4*/ 	.word	0x00000000
        /*0eb8*/ 	.short	0x010a
        /*0eba*/ 	.byte	0xff
	.zero		1


	//   ....[220]....
        /*0ebc*/ 	.word	0x0000a930
        /*0ec0*/ 	.word	0x00000000
        /*0ec4*/ 	.word	0x000002a0
        /*0ec8*/ 	.short	0x010a
        /*0eca*/ 	.byte	0xff
	.zero		1


	//   ....[221]....
        /*0ecc*/ 	.word	0x0000a990
        /*0ed0*/ 	.word	0x00000000
        /*0ed4*/ 	.word	0x00000270
        /*0ed8*/ 	.short	0x010a
        /*0eda*/ 	.byte	0xff
	.zero		1


	//   ....[222]....
        /*0edc*/ 	.word	0x0000a9f0
        /*0ee0*/ 	.word	0x00000000
        /*0ee4*/ 	.word	0x00000268
        /*0ee8*/ 	.short	0x010a
        /*0eea*/ 	.byte	0xff
	.zero		1


	//   ....[223]....
        /*0eec*/ 	.word	0x0000aa50
        /*0ef0*/ 	.word	0x00000002
        /*0ef4*/ 	.word	0x00000248
        /*0ef8*/ 	.short	0x010a
        /*0efa*/ 	.byte	0xff
	.zero		1


	//   ....[224]....
        /*0efc*/ 	.word	0x0000aab0
        /*0f00*/ 	.word	0x00000000
        /*0f04*/ 	.word	0x00000248
        /*0f08*/ 	.short	0x010a
        /*0f0a*/ 	.byte	0xff
	.zero		1


	//   ....[225]....
        /*0f0c*/ 	.word	0x0000ab10
        /*0f10*/ 	.word	0x00000000
        /*0f14*/ 	.word	0x00000000
        /*0f18*/ 	.short	0x010a
        /*0f1a*/ 	.byte	0xff
	.zero		1


	//   ....[226]....
        /*0f1c*/ 	.word	0x0000ab70
        /*0f20*/ 	.word	0x00000000
        /*0f24*/ 	.word	0x00000000
        /*0f28*/ 	.short	0x010a
        /*0f2a*/ 	.byte	0xff
	.zero		1


	//   ....[227]....
        /*0f2c*/ 	.word	0x0000abd0
        /*0f30*/ 	.word	0x00000000
        /*0f34*/ 	.word	0x00000270
        /*0f38*/ 	.short	0x010a
        /*0f3a*/ 	.byte	0xff
	.zero		1


	//   ....[228]....
        /*0f3c*/ 	.word	0x0000ac20
        /*0f40*/ 	.word	0x00000000
        /*0f44*/ 	.word	0x00000230
        /*0f48*/ 	.short	0x010a
        /*0f4a*/ 	.byte	0xff
	.zero		1


	//   ....[229]....
        /*0f4c*/ 	.word	0x0000ac70
        /*0f50*/ 	.word	0x0000003a
        /*0f54*/ 	.word	0x00000280
        /*0f58*/ 	.short	0x010a
        /*0f5a*/ 	.byte	0xff
	.zero		1


	//   ....[230]....
        /*0f5c*/ 	.word	0x0000acc0
        /*0f60*/ 	.word	0x00000003
        /*0f64*/ 	.word	0x00000230
        /*0f68*/ 	.short	0x010a
        /*0f6a*/ 	.byte	0xff
	.zero		1


	//----- nvinfo : EIATTR_NUM_MBARRIERS
	.align		4
.L_47:
        /*0f6c*/ 	.byte	0x03, 0x38
        /*0f6e*/ 	.short	0x0055


	//----- nvinfo : EIATTR_EXIT_INSTR_OFFSETS
	.align		4
        /*0f70*/ 	.byte	0x04, 0x1c
        /*0f72*/ 	.short	(.L_49 - .L_48)


	//   ....[0]....
.L_48:
        /*0f74*/ 	.word	0x000046e0


	//   ....[1]....
        /*0f78*/ 	.word	0x00004990


	//   ....[2]....
        /*0f7c*/ 	.word	0x000049f0


	//   ....[3]....
        /*0f80*/ 	.word	0x00005ba0


	//   ....[4]....
        /*0f84*/ 	.word	0x00006eb0


	//   ....[5]....
        /*0f88*/ 	.word	0x00006ef0


	//   ....[6]....
        /*0f8c*/ 	.word	0x00009680


	//   ....[7]....
        /*0f90*/ 	.word	0x00009700


	//   ....[8]....
        /*0f94*/ 	.word	0x00009730


	//   ....[9]....
        /*0f98*/ 	.word	0x000097b0


	//----- nvinfo : EIATTR_MAX_THREADS
	.align		4
.L_49:
        /*0f9c*/ 	.byte	0x04, 0x05
        /*0f9e*/ 	.short	(.L_51 - .L_50)
.L_50:
        /*0fa0*/ 	.word	0x00000100
        /*0fa4*/ 	.word	0x00000001
        /*0fa8*/ 	.word	0x00000001


	//----- nvinfo : EIATTR_CRS_STACK_SIZE
	.align		4
.L_51:
        /*0fac*/ 	.byte	0x04, 0x1e
        /*0fae*/ 	.short	(.L_53 - .L_52)
.L_52:
        /*0fb0*/ 	.word	0x00000000


	//----- nvinfo : EIATTR_CBANK_PARAM_SIZE
	.align		4
.L_53:
        /*0fb4*/ 	.byte	0x03, 0x19
        /*0fb6*/ 	.short	0x0900


	//----- nvinfo : EIATTR_PARAM_CBANK
	.align		4
        /*0fb8*/ 	.byte	0x04, 0x0a
        /*0fba*/ 	.short	(.L_55 - .L_54)
	.align		4
.L_54:
        /*0fbc*/ 	.word	index@(.nv.constant0._ZN7cutlass13device_kernelINS_4conv6kernel13ConvUniversalINS1_16ConvProblemShapeILNS1_8OperatorE1ELi3EEENS1_10collective14CollectiveConvINS1_47MainloopSm100TmaUmmaWarpSpecializedImplicitGemmILS5_1ELi35ELi3ELi1ELi2EN4cute5tupleIJNSA_1CILi2EEENSC_ILi1EEESE_EEEEENSB_IJNSC_ILi128EEENSC_ILi64EEENSB_IJNSC_ILi32EEEEEEEEENS_6half_tESM_NSA_8TiledMMAINSA_8MMA_AtomIJNSA_26SM100_MMA_F16BF16_2x1SM_SSISM_SM_fLi128ELi64ELNSA_4UMMA5MajorE0ELSR_1ELNSQ_7ScaleInE0ELSS_0EEEEEENSA_6LayoutINSB_IJSE_SE_SE_EEENSB_IJNSC_ILi0EEESX_SX_EEEEENSB_IJNSA_10UnderscoreES10_S10_EEEEENS7_6detail27Sm100ImplicitGemmTileTraitsINSA_25SM100_TMA_2SM_LOAD_IM2COLENSA_14ComposedLayoutINSA_7SwizzleILi2ELi4ELi3EEENSA_18smem_ptr_flag_bitsILi16EEENSV_INSB_IJNSC_ILi8EEESJ_EEENSB_IJSJ_SE_EEEEEEEvEENS14_INSA_18SM100_TMA_2SM_LOADENS16_IS18_S1A_NSV_INSB_IJSJ_S1B_EEENSB_IJSE_SJ_EEEEEEEvEEEENS_8epilogue10collective18CollectiveEpilogueINS1O_23Sm100TmaWarpSpecializedILi3ELi2ELi16ELb1ELb0EEEJNSB_IJSI_SI_SK_EEENSB_IJNSV_ISI_SE_EENSV_INSB_IJNSC_ILi16EEESD_EEES1J_EEEEESM_NSB_IJNSB_IJllllEEESE_SX_EEESM_S20_NS1O_6fusion15FusionCallbacksIS1S_NS21_17LinearCombinationISM_fSM_fLNS_15FloatRoundStyleE2EEES1T_S1Y_JEEENSA_5SM1004TMEM4LOAD26SM100_TMEM_LOAD_32dp32b16xENSA_20SM90_TMA_LOAD_IM2COLENS16_INS17_ILi1ELi4ELi3EEES1A_NSV_INSB_IJS1B_S1V_EEENSB_IJS1V_SE_EEEEEEENSA_39AutoVectorizingCopyWithAssumedAlignmentILi128EEENSA_21SM90_TMA_STORE_IM2COLES2G_S2I_S2I_EEEvvEEEEvNT_6ParamsE)
        /*0fc0*/ 	.short	0x0380
        /*0fc2*/ 	.short	0x0900


	//----- nvinfo : EIATTR_SW_WAR
	.align		4
.L_55:
        /*0fc4*/ 	.byte	0x04, 0x36
        /*0fc6*/ 	.short	(.L_57 - .L_56)
.L_56:
        /*0fc8*/ 	.word	0x00000008
.L_57:


//--------------------- .nv.callgraph             --------------------------
	.section	.nv.callgraph,"",@"SHT_CUDA_CALLGRAPH"
	.align	4
	.sectionentsize	8
	.align		4
        /*0000*/ 	.word	0x00000000
	.align		4
        /*0004*/ 	.word	0xffffffff
	.align		4
        /*0008*/ 	.word	index@(_ZN7cutlass13device_kernelINS_4conv6kernel13ConvUniversalINS1_16ConvProblemShapeILNS1_8OperatorE1ELi3EEENS1_10collective14CollectiveConvINS1_47MainloopSm100TmaUmmaWarpSpecializedImplicitGemmILS5_1ELi35ELi3ELi1ELi2EN4cute5tupleIJNSA_1CILi2EEENSC_ILi1EEESE_EEEEENSB_IJNSC_ILi128EEENSC_ILi64EEENSB_IJNSC_ILi32EEEEEEEEENS_6half_tESM_NSA_8TiledMMAINSA_8MMA_AtomIJNSA_26SM100_MMA_F16BF16_2x1SM_SSISM_SM_fLi128ELi64ELNSA_4UMMA5MajorE0ELSR_1ELNSQ_7ScaleInE0ELSS_0EEEEEENSA_6LayoutINSB_IJSE_SE_SE_EEENSB_IJNSC_ILi0EEESX_SX_EEEEENSB_IJNSA_10UnderscoreES10_S10_EEEEENS7_6detail27Sm100ImplicitGemmTileTraitsINSA_25SM100_TMA_2SM_LOAD_IM2COLENSA_14ComposedLayoutINSA_7SwizzleILi2ELi4ELi3EEENSA_18smem_ptr_flag_bitsILi16EEENSV_INSB_IJNSC_ILi8EEESJ_EEENSB_IJSJ_SE_EEEEEEEvEENS14_INSA_18SM100_TMA_2SM_LOADENS16_IS18_S1A_NSV_INSB_IJSJ_S1B_EEENSB_IJSE_SJ_EEEEEEEvEEEENS_8epilogue10collective18CollectiveEpilogueINS1O_23Sm100TmaWarpSpecializedILi3ELi2ELi16ELb1ELb0EEEJNSB_IJSI_SI_SK_EEENSB_IJNSV_ISI_SE_EENSV_INSB_IJNSC_ILi16EEESD_EEES1J_EEEEESM_NSB_IJNSB_IJllllEEESE_SX_EEESM_S20_NS1O_6fusion15FusionCallbacksIS1S_NS21_17LinearCombinationISM_fSM_fLNS_15FloatRoundStyleE2EEES1T_S1Y_JEEENSA_5SM1004TMEM4LOAD26SM100_TMEM_LOAD_32dp32b16xENSA_20SM90_TMA_LOAD_IM2COLENS16_INS17_ILi1ELi4ELi3EEES1A_NSV_INSB_IJS1B_S1V_EEENSB_IJS1V_SE_EEEEEEENSA_39AutoVectorizingCopyWithAssumedAlignmentILi128EEENSA_21SM90_TMA_STORE_IM2COLES2G_S2I_S2I_EEEvvEEEEvNT_6ParamsE)
	.align		4
        /*000c*/ 	.word	index@(__assertfail)
	.align		4
        /*0010*/ 	.word	0x00000000
	.align		4
        /*0014*/ 	.word	0xfffffffe
	.align		4
        /*0018*/ 	.word	0x00000000
	.align		4
        /*001c*/ 	.word	0xfffffffd
	.align		4
        /*0020*/ 	.word	0x00000000
	.align		4
        /*0024*/ 	.word	0xfffffffc


//--------------------- .nv.constant4             --------------------------
	.section	.nv.constant4,"a",@progbits
	.align	8
	.align		8
.nv.constant4:
        /*0000*/ 	.dword	__assertfail
	.align		8
        /*0008*/ 	.dword	__unnamed_1
	.align		8
        /*0010*/ 	.dword	__unnamed_2
	.align		8
        /*0018*/ 	.dword	_ZN39_INTERNAL_02cc6df6_4_k_cu_15a4b4e5_29314cuda3std3__45__cpo5beginE
	.align		8
        /*0020*/ 	.dword	_ZN39_INTERNAL_02cc6df6_4_k_cu_15a4b4e5_29314cuda3std3__45__cpo3endE
	.align		8
        /*0028*/ 	.dword	_ZN39_INTERNAL_02cc6df6_4_k_cu_15a4b4e5_29314cuda3std3__45__cpo6cbeginE
	.align		8
        /*0030*/ 	.dword	_ZN39_INTERNAL_02cc6df6_4_k_cu_15a4b4e5_29314cuda3std3__45__cpo4cendE
	.align		8
        /*0038*/ 	.dword	_ZN39_INTERNAL_02cc6df6_4_k_cu_15a4b4e5_29314cuda3std3__441_GLOBAL__N__02cc6df6_4_k_cu_15a4b4e5_29316ignoreE
	.align		8
        /*0040*/ 	.dword	_ZN39_INTERNAL_02cc6df6_4_k_cu_15a4b4e5_29314cuda3std3__419piecewise_constructE
	.align		8
        /*0048*/ 	.dword	_ZN39_INTERNAL_02cc6df6_4_k_cu_15a4b4e5_29314cuda3std3__48in_placeE
	.align		8
        /*0050*/ 	.dword	_ZN39_INTERNAL_02cc6df6_4_k_cu_15a4b4e5_29314cuda3std6ranges3__45__cpo4swapE
	.align		8
        /*0058*/ 	.dword	_ZN39_INTERNAL_02cc6df6_4_k_cu_15a4b4e5_29314cuda3std6ranges3__45__cpo9iter_moveE
	.align		8
        /*0060*/ 	.dword	_ZN39_INTERNAL_02cc6df6_4_k_cu_15a4b4e5_29314cute7productE
	.align		8
        /*0068*/ 	.dword	_ZN39_INTERNAL_02cc6df6_4_k_cu_15a4b4e5_29314cute1_E
	.align		8
        /*0070*/ 	.dword	$str$27
	.align		8
        /*0078*/ 	.dword	$str$28
	.align		8
        /*0080*/ 	.dword	$str$29
	.align		8
        /*0088*/ 	.dword	$str$30


//--------------------- .text._ZN7cutlass13device_kernelINS_4conv6kernel13ConvUniversalINS1_16ConvProblemShapeILNS1_8OperatorE1ELi3EEENS1_10collective14CollectiveConvINS1_47MainloopSm100TmaUmmaWarpSpecializedImplicitGemmILS5_1ELi35ELi3ELi1ELi2EN4cute5tupleIJNSA_1CILi2EEENSC_ILi1EEESE_EEEEENSB_IJNSC_ILi128EEENSC_ILi64EEENSB_IJNSC_ILi32EEEEEEEEENS_6half_tESM_NSA_8TiledMMAINSA_8MMA_AtomIJNSA_26SM100_MMA_F16BF16_2x1SM_SSISM_SM_fLi128ELi64ELNSA_4UMMA5MajorE0ELSR_1ELNSQ_7ScaleInE0ELSS_0EEEEEENSA_6LayoutINSB_IJSE_SE_SE_EEENSB_IJNSC_ILi0EEESX_SX_EEEEENSB_IJNSA_10UnderscoreES10_S10_EEEEENS7_6detail27Sm100ImplicitGemmTileTraitsINSA_25SM100_TMA_2SM_LOAD_IM2COLENSA_14ComposedLayoutINSA_7SwizzleILi2ELi4ELi3EEENSA_18smem_ptr_flag_bitsILi16EEENSV_INSB_IJNSC_ILi8EEESJ_EEENSB_IJSJ_SE_EEEEEEEvEENS14_INSA_18SM100_TMA_2SM_LOADENS16_IS18_S1A_NSV_INSB_IJSJ_S1B_EEENSB_IJSE_SJ_EEEEEEEvEEEENS_8epilogue10collective18CollectiveEpilogueINS1O_23Sm100TmaWarpSpecializedILi3ELi2ELi16ELb1ELb0EEEJNSB_IJSI_SI_SK_EEENSB_IJNSV_ISI_SE_EENSV_INSB_IJNSC_ILi16EEESD_EEES1J_EEEEESM_NSB_IJNSB_IJllllEEESE_SX_EEESM_S20_NS1O_6fusion15FusionCallbacksIS1S_NS21_17LinearCombinationISM_fSM_fLNS_15FloatRoundStyleE2EEES1T_S1Y_JEEENSA_5SM1004TMEM4LOAD26SM100_TMEM_LOAD_32dp32b16xENSA_20SM90_TMA_LOAD_IM2COLENS16_INS17_ILi1ELi4ELi3EEES1A_NSV_INSB_IJS1B_S1V_EEENSB_IJS1V_SE_EEEEEEENSA_39AutoVectorizingCopyWithAssumedAlignmentILi128EEENSA_21SM90_TMA_STORE_IM2COLES2G_S2I_S2I_EEEvvEEEEvNT_6ParamsE --------------------------
	.section	.text._ZN7cutlass13device_kernelINS_4conv6kernel13ConvUniversalINS1_16ConvProblemShapeILNS1_8OperatorE1ELi3EEENS1_10collective14CollectiveConvINS1_47MainloopSm100TmaUmmaWarpSpecializedImplicitGemmILS5_1ELi35ELi3ELi1ELi2EN4cute5tupleIJNSA_1CILi2EEENSC_ILi1EEESE_EEEEENSB_IJNSC_ILi128EEENSC_ILi64EEENSB_IJNSC_ILi32EEEEEEEEENS_6half_tESM_NSA_8TiledMMAINSA_8MMA_AtomIJNSA_26SM100_MMA_F16BF16_2x1SM_SSISM_SM_fLi128ELi64ELNSA_4UMMA5MajorE0ELSR_1ELNSQ_7ScaleInE0ELSS_0EEEEEENSA_6LayoutINSB_IJSE_SE_SE_EEENSB_IJNSC_ILi0EEESX_SX_EEEEENSB_IJNSA_10UnderscoreES10_S10_EEEEENS7_6detail27Sm100ImplicitGemmTileTraitsINSA_25SM100_TMA_2SM_LOAD_IM2COLENSA_14ComposedLayoutINSA_7SwizzleILi2ELi4ELi3EEENSA_18smem_ptr_flag_bitsILi16EEENSV_INSB_IJNSC_ILi8EEESJ_EEENSB_IJSJ_SE_EEEEEEEvEENS14_INSA_18SM100_TMA_2SM_LOADENS16_IS18_S1A_NSV_INSB_IJSJ_S1B_EEENSB_IJSE_SJ_EEEEEEEvEEEENS_8epilogue10collective18CollectiveEpilogueINS1O_23Sm100TmaWarpSpecializedILi3ELi2ELi16ELb1ELb0EEEJNSB_IJSI_SI_SK_EEENSB_IJNSV_ISI_SE_EENSV_INSB_IJNSC_ILi16EEESD_EEES1J_EEEEESM_NSB_IJNSB_IJllllEEESE_SX_EEESM_S20_NS1O_6fusion15FusionCallbacksIS1S_NS21_17LinearCombinationISM_fSM_fLNS_15FloatRoundStyleE2EEES1T_S1Y_JEEENSA_5SM1004TMEM4LOAD26SM100_TMEM_LOAD_32dp32b16xENSA_20SM90_TMA_LOAD_IM2COLENS16_INS17_ILi1ELi4ELi3EEES1A_NSV_INSB_IJS1B_S1V_EEENSB_IJS1V_SE_EEEEEEENSA_39AutoVectorizingCopyWithAssumedAlignmentILi128EEENSA_21SM90_TMA_STORE_IM2COLES2G_S2I_S2I_EEEvvEEEEvNT_6ParamsE,"ax",@progbits
	.align	128
.text._ZN7cutlass13device_kernelINS_4conv6kernel13ConvUniversalINS1_16ConvProblemShapeILNS1_8OperatorE1ELi3EEENS1_10collective14CollectiveConvINS1_47MainloopSm100TmaUmmaWarpSpecializedImplicitGemmILS5_1ELi35ELi3ELi1ELi2EN4cute5tupleIJNSA_1CILi2EEENSC_ILi1EEESE_EEEEENSB_IJNSC_ILi128EEENSC_ILi64EEENSB_IJNSC_ILi32EEEEEEEEENS_6half_tESM_NSA_8TiledMMAINSA_8MMA_AtomIJNSA_26SM100_MMA_F16BF16_2x1SM_SSISM_SM_fLi128ELi64ELNSA_4UMMA5MajorE0ELSR_1ELNSQ_7ScaleInE0ELSS_0EEEEEENSA_6LayoutINSB_IJSE_SE_SE_EEENSB_IJNSC_ILi0EEESX_SX_EEEEENSB_IJNSA_10UnderscoreES10_S10_EEEEENS7_6detail27Sm100ImplicitGemmTileTraitsINSA_25SM100_TMA_2SM_LOAD_IM2COLENSA_14ComposedLayoutINSA_7SwizzleILi2ELi4ELi3EEENSA_18smem_ptr_flag_bitsILi16EEENSV_INSB_IJNSC_ILi8EEESJ_EEENSB_IJSJ_SE_EEEEEEEvEENS14_INSA_18SM100_TMA_2SM_LOADENS16_IS18_S1A_NSV_INSB_IJSJ_S1B_EEENSB_IJSE_SJ_EEEEEEEvEEEENS_8epilogue10collective18CollectiveEpilogueINS1O_23Sm100TmaWarpSpecializedILi3ELi2ELi16ELb1ELb0EEEJNSB_IJSI_SI_SK_EEENSB_IJNSV_ISI_SE_EENSV_INSB_IJNSC_ILi16EEESD_EEES1J_EEEEESM_NSB_IJNSB_IJllllEEESE_SX_EEESM_S20_NS1O_6fusion15FusionCallbacksIS1S_NS21_17LinearCombinationISM_fSM_fLNS_15FloatRoundStyleE2EEES1T_S1Y_JEEENSA_5SM1004TMEM4LOAD26SM100_TMEM_LOAD_32dp32b16xENSA_20SM90_TMA_LOAD_IM2COLENS16_INS17_ILi1ELi4ELi3EEES1A_NSV_INSB_IJS1B_S1V_EEENSB_IJS1V_SE_EEEEEEENSA_39AutoVectorizingCopyWithAssumedAlignmentILi128EEENSA_21SM90_TMA_STORE_IM2COLES2G_S2I_S2I_EEEvvEEEEvNT_6ParamsE:
        .type           _ZN7cutlass13device_kernelINS_4conv6kernel13ConvUniversalINS1_16ConvProblemShapeILNS1_8OperatorE1ELi3EEENS1_10collective14CollectiveConvINS1_47MainloopSm100TmaUmmaWarpSpecializedImplicitGemmILS5_1ELi35ELi3ELi1ELi2EN4cute5tupleIJNSA_1CILi2EEENSC_ILi1EEESE_EEEEENSB_IJNSC_ILi128EEENSC_ILi64EEENSB_IJNSC_ILi32EEEEEEEEENS_6half_tESM_NSA_8TiledMMAINSA_8MMA_AtomIJNSA_26SM100_MMA_F16BF16_2x1SM_SSISM_SM_fLi128ELi64ELNSA_4UMMA5MajorE0ELSR_1ELNSQ_7ScaleInE0ELSS_0EEEEEENSA_6LayoutINSB_IJSE_SE_SE_EEENSB_IJNSC_ILi0EEESX_SX_EEEEENSB_IJNSA_10UnderscoreES10_S10_EEEEENS7_6detail27Sm100ImplicitGemmTileTraitsINSA_25SM100_TMA_2SM_LOAD_IM2COLENSA_14ComposedLayoutINSA_7SwizzleILi2ELi4ELi3EEENSA_18smem_ptr_flag_bitsILi16EEENSV_INSB_IJNSC_ILi8EEESJ_EEENSB_IJSJ_SE_EEEEEEEvEENS14_INSA_18SM100_TMA_2SM_LOADENS16_IS18_S1A_NSV_INSB_IJSJ_S1B_EEENSB_IJSE_SJ_EEEEEEEvEEEENS_8epilogue10collective18CollectiveEpilogueINS1O_23Sm100TmaWarpSpecializedILi3ELi2ELi16ELb1ELb0EEEJNSB_IJSI_SI_SK_EEENSB_IJNSV_ISI_SE_EENSV_INSB_IJNSC_ILi16EEESD_EEES1J_EEEEESM_NSB_IJNSB_IJllllEEESE_SX_EEESM_S20_NS1O_6fusion15FusionCallbacksIS1S_NS21_17LinearCombinationISM_fSM_fLNS_15FloatRoundStyleE2EEES1T_S1Y_JEEENSA_5SM1004TMEM4LOAD26SM100_TMEM_LOAD_32dp32b16xENSA_20SM90_TMA_LOAD_IM2COLENS16_INS17_ILi1ELi4ELi3EEES1A_NSV_INSB_IJS1B_S1V_EEENSB_IJS1V_SE_EEEEEEENSA_39AutoVectorizingCopyWithAssumedAlignmentILi128EEENSA_21SM90_TMA_STORE_IM2COLES2G_S2I_S2I_EEEvvEEEEvNT_6ParamsE,@function
        .size           _ZN7cutlass13device_kernelINS_4conv6kernel13ConvUniversalINS1_16ConvProblemShapeILNS1_8OperatorE1ELi3EEENS1_10collective14CollectiveConvINS1_47MainloopSm100TmaUmmaWarpSpecializedImplicitGemmILS5_1ELi35ELi3ELi1ELi2EN4cute5tupleIJNSA_1CILi2EEENSC_ILi1EEESE_EEEEENSB_IJNSC_ILi128EEENSC_ILi64EEENSB_IJNSC_ILi32EEEEEEEEENS_6half_tESM_NSA_8TiledMMAINSA_8MMA_AtomIJNSA_26SM100_MMA_F16BF16_2x1SM_SSISM_SM_fLi128ELi64ELNSA_4UMMA5MajorE0ELSR_1ELNSQ_7ScaleInE0ELSS_0EEEEEENSA_6LayoutINSB_IJSE_SE_SE_EEENSB_IJNSC_ILi0EEESX_SX_EEEEENSB_IJNSA_10UnderscoreES10_S10_EEEEENS7_6detail27Sm100ImplicitGemmTileTraitsINSA_25SM100_TMA_2SM_LOAD_IM2COLENSA_14ComposedLayoutINSA_7SwizzleILi2ELi4ELi3EEENSA_18smem_ptr_flag_bitsILi16EEENSV_INSB_IJNSC_ILi8EEESJ_EEENSB_IJSJ_SE_EEEEEEEvEENS14_INSA_18SM100_TMA_2SM_LOADENS16_IS18_S1A_NSV_INSB_IJSJ_S1B_EEENSB_IJSE_SJ_EEEEEEEvEEEENS_8epilogue10collective18CollectiveEpilogueINS1O_23Sm100TmaWarpSpecializedILi3ELi2ELi16ELb1ELb0EEEJNSB_IJSI_SI_SK_EEENSB_IJNSV_ISI_SE_EENSV_INSB_IJNSC_ILi16EEESD_EEES1J_EEEEESM_NSB_IJNSB_IJllllEEESE_SX_EEESM_S20_NS1O_6fusion15FusionCallbacksIS1S_NS21_17LinearCombinationISM_fSM_fLNS_15FloatRoundStyleE2EEES1T_S1Y_JEEENSA_5SM1004TMEM4LOAD26SM100_TMEM_LOAD_32dp32b16xENSA_20SM90_TMA_LOAD_IM2COLENS16_INS17_ILi1ELi4ELi3EEES1A_NSV_INSB_IJS1B_S1V_EEENSB_IJS1V_SE_EEEEEEENSA_39AutoVectorizingCopyWithAssumedAlignmentILi128EEENSA_21SM90_TMA_STORE_IM2COLES2G_S2I_S2I_EEEvvEEEEvNT_6ParamsE,(.L_x_259 - _ZN7cutlass13device_kernelINS_4conv6kernel13ConvUniversalINS1_16ConvProblemShapeILNS1_8OperatorE1ELi3EEENS1_10collective14CollectiveConvINS1_47MainloopSm100TmaUmmaWarpSpecializedImplicitGemmILS5_1ELi35ELi3ELi1ELi2EN4cute5tupleIJNSA_1CILi2EEENSC_ILi1EEESE_EEEEENSB_IJNSC_ILi128EEENSC_ILi64EEENSB_IJNSC_ILi32EEEEEEEEENS_6half_tESM_NSA_8TiledMMAINSA_8MMA_AtomIJNSA_26SM100_MMA_F16BF16_2x1SM_SSISM_SM_fLi128ELi64ELNSA_4UMMA5MajorE0ELSR_1ELNSQ_7ScaleInE0ELSS_0EEEEEENSA_6LayoutINSB_IJSE_SE_SE_EEENSB_IJNSC_ILi0EEESX_SX_EEEEENSB_IJNSA_10UnderscoreES10_S10_EEEEENS7_6detail27Sm100ImplicitGemmTileTraitsINSA_25SM100_TMA_2SM_LOAD_IM2COLENSA_14ComposedLayoutINSA_7SwizzleILi2ELi4ELi3EEENSA_18smem_ptr_flag_bitsILi16EEENSV_INSB_IJNSC_ILi8EEESJ_EEENSB_IJSJ_SE_EEEEEEEvEENS14_INSA_18SM100_TMA_2SM_LOADENS16_IS18_S1A_NSV_INSB_IJSJ_S1B_EEENSB_IJSE_SJ_EEEEEEEvEEEENS_8epilogue10collective18CollectiveEpilogueINS1O_23Sm100TmaWarpSpecializedILi3ELi2ELi16ELb1ELb0EEEJNSB_IJSI_SI_SK_EEENSB_IJNSV_ISI_SE_EENSV_INSB_IJNSC_ILi16EEESD_EEES1J_EEEEESM_NSB_IJNSB_IJllllEEESE_SX_EEESM_S20_NS1O_6fusion15FusionCallbacksIS1S_NS21_17LinearCombinationISM_fSM_fLNS_15FloatRoundStyleE2EEES1T_S1Y_JEEENSA_5SM1004TMEM4LOAD26SM100_TMEM_LOAD_32dp32b16xENSA_20SM90_TMA_LOAD_IM2COLENS16_INS17_ILi1ELi4ELi3EEES1A_NSV_INSB_IJS1B_S1V_EEENSB_IJS1V_SE_EEEEEEENSA_39AutoVectorizingCopyWithAssumedAlignmentILi128EEENSA_21SM90_TMA_STORE_IM2COLES2G_S2I_S2I_EEEvvEEEEvNT_6ParamsE)
        .other          _ZN7cutlass13device_kernelINS_4conv6kernel13ConvUniversalINS1_16ConvProblemShapeILNS1_8OperatorE1ELi3EEENS1_10collective14CollectiveConvINS1_47MainloopSm100TmaUmmaWarpSpecializedImplicitGemmILS5_1ELi35ELi3ELi1ELi2EN4cute5tupleIJNSA_1CILi2EEENSC_ILi1EEESE_EEEEENSB_IJNSC_ILi128EEENSC_ILi64EEENSB_IJNSC_ILi32EEEEEEEEENS_6half_tESM_NSA_8TiledMMAINSA_8MMA_AtomIJNSA_26SM100_MMA_F16BF16_2x1SM_SSISM_SM_fLi128ELi64ELNSA_4UMMA5MajorE0ELSR_1ELNSQ_7ScaleInE0ELSS_0EEEEEENSA_6LayoutINSB_IJSE_SE_SE_EEENSB_IJNSC_ILi0EEESX_SX_EEEEENSB_IJNSA_10UnderscoreES10_S10_EEEEENS7_6detail27Sm100ImplicitGemmTileTraitsINSA_25SM100_TMA_2SM_LOAD_IM2COLENSA_14ComposedLayoutINSA_7SwizzleILi2ELi4ELi3EEENSA_18smem_ptr_flag_bitsILi16EEENSV_INSB_IJNSC_ILi8EEESJ_EEENSB_IJSJ_SE_EEEEEEEvEENS14_INSA_18SM100_TMA_2SM_LOADENS16_IS18_S1A_NSV_INSB_IJSJ_S1B_EEENSB_IJSE_SJ_EEEEEEEvEEEENS_8epilogue10collective18CollectiveEpilogueINS1O_23Sm100TmaWarpSpecializedILi3ELi2ELi16ELb1ELb0EEEJNSB_IJSI_SI_SK_EEENSB_IJNSV_ISI_SE_EENSV_INSB_IJNSC_ILi16EEESD_EEES1J_EEEEESM_NSB_IJNSB_IJllllEEESE_SX_EEESM_S20_NS1O_6fusion15FusionCallbacksIS1S_NS21_17LinearCombinationISM_fSM_fLNS_15FloatRoundStyleE2EEES1T_S1Y_JEEENSA_5SM1004TMEM4LOAD26SM100_TMEM_LOAD_32dp32b16xENSA_20SM90_TMA_LOAD_IM2COLENS16_INS17_ILi1ELi4ELi3EEES1A_NSV_INSB_IJS1B_S1V_EEENSB_IJS1V_SE_EEEEEEENSA_39AutoVectorizingCopyWithAssumedAlignmentILi128EEENSA_21SM90_TMA_STORE_IM2COLES2G_S2I_S2I_EEEvvEEEEvNT_6ParamsE,@"STO_CUDA_ENTRY STV_DEFAULT"
_ZN7cutlass13device_kernelINS_4conv6kernel13ConvUniversalINS1_16ConvProblemShapeILNS1_8OperatorE1ELi3EEENS1_10collective14CollectiveConvINS1_47MainloopSm100TmaUmmaWarpSpecializedImplicitGemmILS5_1ELi35ELi3ELi1ELi2EN4cute5tupleIJNSA_1CILi2EEENSC_ILi1EEESE_EEEEENSB_IJNSC_ILi128EEENSC_ILi64EEENSB_IJNSC_ILi32EEEEEEEEENS_6half_tESM_NSA_8TiledMMAINSA_8MMA_AtomIJNSA_26SM100_MMA_F16BF16_2x1SM_SSISM_SM_fLi128ELi64ELNSA_4UMMA5MajorE0ELSR_1ELNSQ_7ScaleInE0ELSS_0EEEEEENSA_6LayoutINSB_IJSE_SE_SE_EEENSB_IJNSC_ILi0EEESX_SX_EEEEENSB_IJNSA_10UnderscoreES10_S10_EEEEENS7_6detail27Sm100ImplicitGemmTileTraitsINSA_25SM100_TMA_2SM_LOAD_IM2COLENSA_14ComposedLayoutINSA_7SwizzleILi2ELi4ELi3EEENSA_18smem_ptr_flag_bitsILi16EEENSV_INSB_IJNSC_ILi8EEESJ_EEENSB_IJSJ_SE_EEEEEEEvEENS14_INSA_18SM100_TMA_2SM_LOADENS16_IS18_S1A_NSV_INSB_IJSJ_S1B_EEENSB_IJSE_SJ_EEEEEEEvEEEENS_8epilogue10collective18CollectiveEpilogueINS1O_23Sm100TmaWarpSpecializedILi3ELi2ELi16ELb1ELb0EEEJNSB_IJSI_SI_SK_EEENSB_IJNSV_ISI_SE_EENSV_INSB_IJNSC_ILi16EEESD_EEES1J_EEEEESM_NSB_IJNSB_IJllllEEESE_SX_EEESM_S20_NS1O_6fusion15FusionCallbacksIS1S_NS21_17LinearCombinationISM_fSM_fLNS_15FloatRoundStyleE2EEES1T_S1Y_JEEENSA_5SM1004TMEM4LOAD26SM100_TMEM_LOAD_32dp32b16xENSA_20SM90_TMA_LOAD_IM2COLENS16_INS17_ILi1ELi4ELi3EEES1A_NSV_INSB_IJS1B_S1V_EEENSB_IJS1V_SE_EEEEEEENSA_39AutoVectorizingCopyWithAssumedAlignmentILi128EEENSA_21SM90_TMA_STORE_IM2COLES2G_S2I_S2I_EEEvvEEEEvNT_6ParamsE:
[----:B------:R-:W1:Y:S01]  /*0000*/  LDC R1, c[0x0][0x37c] ;  /* 0x0000df00ff017b82 */ /* 0x000e620000000800 */
[----:B------:R-:W2:Y:S01]  /*0010*/  S2R R53, SR_TID.X ;  /* 0x0000000000357919 */ /* 0x000ea20000002100 */
[----:B------:R-:W3:Y:S06]  /*0020*/  LDCU.64 UR8, c[0x0][0x990] ;  /* 0x00013200ff0877ac */ /* 0x000eec0008000a00 */
[----:B------:R-:W4:Y:S01]  /*0030*/  S2UR UR4, SR_CgaCtaId ;  /* 0x00000000000479c3 */ /* 0x000f220000008800 */
[----:B-1----:R-:W-:Y:S01]  /*0040*/  VIADD R1, R1, 0xfffffff8 ;  /* 0xfffffff801017836 */ /* 0x002fe20000000000 */
[----:B------:R-:W-:-:S02]  /*0050*/  PRMT R45, RZ, 0x7610, R45 ;  /* 0x00007610ff2d7816 */ /* 0x000fc4000000002d */
[----:B------:R-:W-:Y:S02]  /*0060*/  ELECT P1, URZ, PT ;  /* 0x0000000000ff782f */ /* 0x000fe40003820000 */
[----:B------:R-:W-:Y:S01]  /*0070*/  R2UR UR43, R1 ;  /* 0x00000000012b72ca */ /* 0x000fe200000e0000 */
[----:B---3--:R-:W-:-:S04]  /*0080*/  UISETP.NE.U32.AND UP0, UPT, UR8, URZ, UPT ;  /* 0x000000ff0800728c */ /* 0x008fc8000bf05070 */
[----:B------:R-:W-:Y:S02]  /*0090*/  UISETP.NE.AND.EX UP0, UPT, UR9, URZ, UPT, UP0 ;  /* 0x000000ff0900728c */ /* 0x000fe4000bf05300 */
[----:B----4-:R-:W-:Y:S02]  /*00a0*/  ULOP3.LUT UR31, UR4, 0x1, URZ, 0xc0, !UPT ;  /* 0x00000001041f7892 */ /* 0x010fe4000f8ec0ff */
[----:B------:R-:W-:Y:S01]  /*00b0*/  ULOP3.LUT UR30, UR4, 0x1, URZ, 0x3c, !UPT ;  /* 0x00000001041e7892 */ /* 0x000fe2000f8e3cff */
[----:B--2---:R-:W-:-:S05]  /*00c0*/  SHF.R.U32.HI R46, RZ, 0x5, R53 ;  /* 0x00000005ff2e7819 */ /* 0x004fca0000011635 */
[----:B------:R-:W1:Y:S02]  /*00d0*/  SHFL.IDX PT, R0, R46, RZ, 0x1f ;  /* 0x00001fff2e007589 */ /* 0x000e6400000e0000 */
[----:B-1----:R-:W-:Y:S01]  /*00e0*/  R2UR UR18, R0 ;  /* 0x00000000001272ca */ /* 0x002fe200000e0000 */
[----:B------:R-:W-:-:S14]  /*00f0*/  BRA.U UP0, `(.L_x_0) ;  /* 0x0000000100307547 */ /* 0x000fdc000b800000 */
[----:B------:R-:W1:Y:S02]  /*0100*/  LDCU.64 UR4, c[0x0][0x988] ;  /* 0x00013100ff0477ac */ /* 0x000e640008000a00 */
[----:B-1----:R-:W-:-:S04]  /*0110*/  UISETP.NE.U32.AND UP0, UPT, UR4, URZ, UPT ;  /* 0x000000ff0400728c */ /* 0x002fc8000bf05070 */
[----:B------:R-:W-:-:S09]  /*0120*/  UISETP.NE.AND.EX UP0, UPT, UR5, URZ, UPT, UP0 ;  /* 0x000000ff0500728c */ /* 0x000fd2000bf05300 */
[----:B------:R-:W-:Y:S05]  /*0130*/  BRA.U !UP0, `(.L_x_1) ;  /* 0x0000000108147547 */ /* 0x000fea000b800000 */
[----:B------:R-:W1:Y:S01]  /*0140*/  LDC.64 R26, c[0x0][0x988] ;  /* 0x00026200ff1a7b82 */ /* 0x000e620000000a00 */
[----:B------:R-:W1:Y:S02]  /*0150*/  LDCU.64 UR4, c[0x0][0x358] ;  /* 0x00006b00ff0477ac */ /* 0x000e640008000a00 */
[----:B-1----:R1:W5:Y:S01]  /*0160*/  LDG.E R26, desc[UR4][R26.64] ;  /* 0x000000041a1a7981 */ /* 0x002362000c1e1900 */
[----:B------:R-:W-:Y:S01]  /*0170*/  HFMA2 R45, -RZ, RZ, 0, 5.9604644775390625e-08 ;  /* 0x00000001ff2d7431 */ /* 0x000fe200000001ff */
[----:B------:R-:W-:Y:S05]  /*0180*/  BRA `(.L_x_0) ;  /* 0x00000000000c7947 */ /* 0x000fea0003800000 */
.L_x_1:
[----:B------:R-:W1:Y:S01]  /*0190*/  LDCU UR4, c[0x0][0x980] ;  /* 0x00013000ff0477ac */ /* 0x000e620008000800 */
[----:B------:R-:W-:Y:S01]  /*01a0*/  HFMA2 R45, -RZ, RZ, 0, 5.9604644775390625e-08 ;  /* 0x00000001ff2d7431 */ /* 0x000fe200000001ff */
[----:B-1----:R-:W-:-:S07]  /*01b0*/  MOV R26, UR4 ;  /* 0x00000004001a7c02 */ /* 0x002fce0008000f00 */
.L_x_0:
[----:B------:R-:W2:Y:S02]  /*01c0*/  LDCU.64 UR4, c[0x0][0x9b0] ;  /* 0x00013600ff0477ac */ /* 0x000ea40008000a00 */
[----:B--2---:R-:W-:-:S04]  /*01d0*/  UISETP.NE.U32.AND UP0, UPT, UR4, URZ, UPT ;  /* 0x000000ff0400728c */ /* 0x004fc8000bf05070 */
[----:B------:R-:W-:-:S09]  /*01e0*/  UISETP.NE.AND.EX UP0, UPT, UR5, URZ, UPT, UP0 ;  /* 0x000000ff0500728c */ /* 0x000fd2000bf05300 */
[----:B------:R-:W-:Y:S05]  /*01f0*/  BRA.U UP0, `(.L_x_2) ;  /* 0x0000000100287547 */ /* 0x000fea000b800000 */
[----:B------:R-:W2:Y:S02]  /*0200*/  LDCU.64 UR4, c[0x0][0x9a8] ;  /* 0x00013500ff0477ac */ /* 0x000ea40008000a00 */
[----:B--2---:R-:W-:-:S04]  /*0210*/  UISETP.NE.U32.AND UP0, UPT, UR4, URZ, UPT ;  /* 0x000000ff0400728c */ /* 0x004fc8000bf05070 */
[----:B------:R-:W-:-:S09]  /*0220*/  UISETP.NE.AND.EX UP0, UPT, UR5, URZ, UPT, UP0 ;  /* 0x000000ff0500728c */ /* 0x000fd2000bf05300 */
[----:B------:R-:W-:Y:S05]  /*0230*/  BRA.U !UP0, `(.L_x_3) ;  /* 0x0000000108107547 */ /* 0x000fea000b800000 */
[----:B------:R-:W2:Y:S01]  /*0240*/  LDC.64 R24, c[0x0][0x9a8] ;  /* 0x00026a00ff187b82 */ /* 0x000ea20000000a00 */
[----:B------:R-:W2:Y:S02]  /*0250*/  LDCU.64 UR4, c[0x0][0x358] ;  /* 0x00006b00ff0477ac */ /* 0x000ea40008000a00 */
[----:B--2---:R2:W5:Y:S01]  /*0260*/  LDG.E R24, desc[UR4][R24.64] ;  /* 0x0000000418187981 */ /* 0x004562000c1e1900 */
[----:B------:R-:W-:Y:S05]  /*0270*/  BRA `(.L_x_2) ;  /* 0x0000000000087947 */ /* 0x000fea0003800000 */
.L_x_3:
[----:B------:R-:W2:Y:S02]  /*0280*/  LDCU UR4, c[0x0][0x9a0] ;  /* 0x00013400ff0477ac */ /* 0x000ea40008000800 */
[----:B--2---:R-:W-:Y:S02]  /*0290*/  MOV R24, UR4 ;  /* 0x0000000400187c02 */ /* 0x004fe40008000f00 */
.L_x_2:
[----:B------:R-:W-:Y:S01]  /*02a0*/  IMAD.U32 R0, RZ, RZ, UR18 ;  /* 0x00000012ff007e24 */ /* 0x000fe2000f8e00ff */
[----:B------:R-:W-:Y:S04]  /*02b0*/  BSSY.RECONVERGENT B0, `(.L_x_4) ;  /* 0x000000c000007945 */ /* 0x000fe80003800200 */
[C---:B------:R-:W-:Y:S02]  /*02c0*/  ISETP.NE.OR P2, PT, R0.reuse, 0x1, !P1 ;  /* 0x000000010000780c */ /* 0x040fe40004f45670 */
[----:B------:R-:W-:-:S11]  /*02d0*/  ISETP.NE.OR P0, PT, R0, 0x3, !P1 ;  /* 0x000000030000780c */ /* 0x000fd60004f05670 */
[----:B------:R-:W-:Y:S05]  /*02e0*/  @P2 BRA `(.L_x_5) ;  /* 0x0000000000202947 */ /* 0x000fea0003800000 */
[----:B------:R-:W3:Y:S02]  /*02f0*/  LDCU.64 UR4, c[0x0][0x348] ;  /* 0x00006900ff0477ac */ /* 0x000ee40008000a00 */
[----:B---3--:R-:W-:Y:S02]  /*0300*/  UIADD3 UR6, UP1, UPT, UR4, 0x80, URZ ;  /* 0x0000008004067890 */ /* 0x008fe4000ff3e0ff */
[----:B------:R-:W-:Y:S02]  /*0310*/  UIADD3 UR4, UP0, UPT, UR4, 0x200, URZ ;  /* 0x0000020004047890 */ /* 0x000fe4000ff1e0ff */
[----:B------:R-:W-:Y:S02]  /*0320*/  UIADD3.X UR7, UPT, UPT, URZ, UR5, URZ, UP1, !UPT ;  /* 0x00000005ff077290 */ /* 0x000fe40008ffe4ff */
[----:B------:R-:W-:-:S07]  /*0330*/  UIADD3.X UR5, UPT, UPT, URZ, UR5, URZ, UP0, !UPT ;  /* 0x00000005ff057290 */ /* 0x000fce00087fe4ff */
[----:B------:R3:W-:Y:S02]  /*0340*/  UTMACCTL.PF [UR6] ;  /* 0x00000000060079b9 */ /* 0x0007e40008040000 */
[----:B------:R3:W-:Y:S02]  /*0350*/  UTMACCTL.PF [UR4] ;  /* 0x00000000040079b9 */ /* 0x0007e40008040000 */
[----:B---3--:R-:W-:Y:S01]  /*0360*/  NOP ;  /* 0x0000000000007918 */ /* 0x008fe20000000000 */
.L_x_5:
[----:B------:R-:W-:Y:S05]  /*0370*/  BSYNC.RECONVERGENT B0 ;  /* 0x0000000000007941 */ /* 0x000fea0003800200 */
.L_x_4:
[----:B------:R-:W-:Y:S04]  /*0380*/  BSSY.RECONVERGENT B0, `(.L_x_6) ;  /* 0x000000a000007945 */ /* 0x000fe80003800200 */
        /* <DEDUP_REMOVED lines=9> */
.L_x_7:
[----:B------:R-:W-:Y:S05]  /*0420*/  BSYNC.RECONVERGENT B0 ;  /* 0x0000000000007941 */ /* 0x000fea0003800200 */
.L_x_6:
[----:B------:R-:W3:Y:S01]  /*0430*/  LDCU.64 UR4, c[0x0][0x988] ;  /* 0x00013100ff0477ac */ /* 0x000ee20008000a00 */
[----:B------:R-:W-:Y:S02]  /*0440*/  UISETP.EQ.U32.AND UP2, UPT, UR8, URZ, UPT ;  /* 0x000000ff0800728c */ /* 0x000fe4000bf42070 */
[----:B------:R-:W-:Y:S02]  /*0450*/  UPLOP3.LUT UP3, UPT, UPT, UPT, UPT, 0x80, 0x8 ;  /* 0x000000000008789c */ /* 0x000fe40003f6f070 */
[----:B---3--:R-:W-:-:S04]  /*0460*/  UISETP.NE.U32.AND UP0, UPT, UR4, URZ, UPT ;  /* 0x000000ff0400728c */ /* 0x008fc8000bf05070 */
[----:B------:R-:W-:-:S04]  /*0470*/  UISETP.NE.AND.EX UP1, UPT, UR5, URZ, UPT, UP0 ;  /* 0x000000ff0500728c */ /* 0x000fc8000bf25300 */
[----:B------:R-:W-:-:S04]  /*0480*/  UISETP.EQ.OR.EX UP4, UPT, UR9, URZ, !UP1, UP2 ;  /* 0x000000ff0900728c */ /* 0x000fc8000cf82720 */
[----:B------:R-:W-:-:S06]  /*0490*/  UP2UR UR4, UPR, URZ, 0x10 ;  /* 0x00000010ff047883 */ /* 0x000fcc0008000000 */
[----:B------:R-:W-:Y:S01]  /*04a0*/  MOV R49, UR4 ;  /* 0x0000000400317c02 */ /* 0x000fe20008000f00 */
[----:B------:R-:W-:Y:S06]  /*04b0*/  BRA.U !UP4, `(.L_x_8) ;  /* 0x000000010c207547 */ /* 0x000fec000b800000 */
[----:B------:R-:W-:Y:S01]  /*04c0*/  UISETP.NE.U32.AND UP2, UPT, UR8, URZ, UPT ;  /* 0x000000ff0800728c */ /* 0x000fe2000bf45070 */
[----:B-----5:R-:W-:Y:S01]  /*04d0*/  FSETP.NEU.AND P0, PT, R26, RZ, PT ;  /* 0x000000ff1a00720b */ /* 0x020fe20003f0d000 */
[----:B------:R-:W-:Y:S02]  /*04e0*/  USEL UR4, URZ, 0xffffffff, UP1 ;  /* 0xffffffffff047887 */ /* 0x000fe40008800000 */
[----:B------:R-:W-:-:S10]  /*04f0*/  UISETP.NE.AND.EX UP2, UPT, UR9, URZ, UPT, UP2 ;  /* 0x000000ff0900728c */ /* 0x000fd4000bf45320 */
[----:B------:R-:W-:Y:S01]  /*0500*/  VOTEU.ANY UP0, P0 ;  /* 0x0000000000ff7886 */ /* 0x000fe20000000100 */
[----:B------:R-:W-:-:S04]  /*0510*/  @!UP2 USEL UR4, URZ, 0xffffffff, UP0 ;  /* 0xffffffffff04a887 */ /* 0x000fc80008000000 */
[----:B------:R-:W-:-:S04]  /*0520*/  ULOP3.LUT UR4, UR4, 0x1, URZ, 0xc0, !UPT ;  /* 0x0000000104047892 */ /* 0x000fc8000f8ec0ff */
[----:B------:R-:W-:-:S11]  /*0530*/  UISETP.NE.U32.AND UP3, UPT, UR4, 0x1, UPT ;  /* 0x000000010400788c */ /* 0x000fd6000bf65070 */
.L_x_8:
[----:B------:R-:W3:Y:S01]  /*0540*/  SHFL.IDX PT, R0, R46, RZ, 0x1f ;  /* 0x00001fff2e007589 */ /* 0x000ee200000e0000 */
[----:B------:R-:W-:Y:S02]  /*0550*/  UISETP.NE.AND UP5, UPT, UR18, 0x2, UPT ;  /* 0x000000021200788c */ /* 0x000fe4000bfa5270 */
[----:B------:R-:W-:Y:S02]  /*0560*/  UISETP.NE.AND UP0, UPT, UR18, 0x2, UPT ;  /* 0x000000021200788c */ /* 0x000fe4000bf05270 */
[----:B------:R-:W-:Y:S02]  /*0570*/  UISETP.NE.OR UP2, UPT, UR31, URZ, UP5 ;  /* 0x000000ff1f00728c */ /* 0x000fe4000af45670 */
[----:B------:R-:W-:-:S04]  /*0580*/  USEL UR55, URZ, 0x1, UP0 ;  /* 0x00000001ff377887 */ /* 0x000fc80008000000 */
[----:B------:R-:W-:Y:S02]  /*0590*/  PLOP3.LUT P3, PT, P1, PT, UP2, 0xae, 0xea ;  /* 0x0000000000ea781c */ /* 0x000fe40000f6f52e */
[----:B---3--:R-:W-:-:S13]  /*05a0*/  ISETP.NE.AND P0, PT, R0, RZ, PT ;  /* 0x000000ff0000720c */ /* 0x008fda0003f05270 */
[----:B------:R-:W-:Y:S05]  /*05b0*/  @P0 BRA `(.L_x_9) ;  /* 0x00000004004c0947 */ /* 0x000fea0003800000 */
[----:B------:R-:W-:Y:S01]  /*05c0*/  ELECT P0, URZ, PT ;  /* 0x0000000000ff782f */ /* 0x000fe20003800000 */
[----:B------:R-:W-:-:S12]  /*05d0*/  BSSY.RECONVERGENT B0, `(.L_x_9) ;  /* 0x0000051000007945 */ /* 0x000fd80003800200 */
[----:B------:R-:W-:Y:S05]  /*05e0*/  @!P0 BRA `(.L_x_10) ;  /* 0x00000004003c8947 */ /* 0x000fea0003800000 */
[----:B------:R-:W3:Y:S01]  /*05f0*/  S2UR UR5, SR_CgaCtaId ;  /* 0x00000000000579c3 */ /* 0x000ee20000008800 */
[----:B------:R-:W-:Y:S01]  /*0600*/  UMOV UR4, 0x400 ;  /* 0x0000040000047882 */ /* 0x000fe20000000000 */
[----:B------:R-:W-:Y:S02]  /*0610*/  UMOV UR6, 0x1 ;  /* 0x0000000100067882 */ /* 0x000fe40000000000 */
[----:B------:R-:W-:-:S04]  /*0620*/  UIADD3 UR6, UPT, UPT, -UR6, 0x100000, URZ ;  /* 0x0010000006067890 */ /* 0x000fc8000fffe1ff */
[----:B------:R-:W-:Y:S02]  /*0630*/  USHF.L.U32 UR7, UR6, 0xb, URZ ;  /* 0x0000000b06077899 */ /* 0x000fe400080006ff */
[----:B------:R-:W-:Y:S02]  /*0640*/  USHF.L.U32 UR6, UR6, 0x1, URZ ;  /* 0x0000000106067899 */ /* 0x000fe400080006ff */
[----:B---3--:R-:W-:Y:S01]  /*0650*/  ULEA UR4, UR5, UR4, 0x18 ;  /* 0x0000000405047291 */ /* 0x008fe2000f8ec0ff */
[----:B------:R-:W3:Y:S11]  /*0660*/  FENCE.VIEW.ASYNC.S ;  /* 0x00000000000073c6 */ /* 0x000ef60000000000 */
[----:B---3--:R3:W4:Y:S01]  /*0670*/  SYNCS.EXCH.64 URZ, [UR4], UR6 ;  /* 0x0000000604ff75b2 */ /* 0x0087220008000100 */
[----:B------:R3:W1:Y:S01]  /*0680*/  SYNCS.EXCH.64 URZ, [UR4+0x118], UR6 ;  /* 0x0001180604ff75b2 */ /* 0x0006620008000100 */
        /* <DEDUP_REMOVED lines=67> */
[----:B------:R3:W1:Y:S02]  /*0ac0*/  SYNCS.EXCH.64 URZ, [UR4+0x228], UR6 ;  /* 0x0002280604ff75b2 */ /* 0x0006640008000100 */
[----:B---34-:R-:W-:Y:S01]  /*0ad0*/  NOP ;  /* 0x0000000000007918 */ /* 0x018fe20000000000 */
.L_x_10:
[----:B------:R-:W-:Y:S05]  /*0ae0*/  BSYNC.RECONVERGENT B0 ;  /* 0x0000000000007941 */ /* 0x000fea0003800200 */
.L_x_9:
[----:B------:R-:W3:Y:S01]  /*0af0*/  SHFL.IDX PT, R0, R46, RZ, 0x1f ;  /* 0x00001fff2e007589 */ /* 0x000ee200000e0000 */
[----:B------:R-:W-:Y:S01]  /*0b00*/  NOP ;  /* 0x0000000000007918 */ /* 0x000fe20000000000 */
[----:B---3--:R-:W-:-:S13]  /*0b10*/  ISETP.NE.AND P0, PT, R0, 0x1, PT ;  /* 0x000000010000780c */ /* 0x008fda0003f05270 */
[----:B------:R-:W-:Y:S05]  /*0b20*/  @P0 BRA `(.L_x_11) ;  /* 0x0000000000500947 */ /* 0x000fea0003800000 */
[----:B------:R-:W3:Y:S01]  /*0b30*/  S2UR UR5, SR_CgaCtaId ;  /* 0x00000000000579c3 */ /* 0x000ee20000008800 */
[----:B------:R-:W-:Y:S01]  /*0b40*/  UMOV UR4, 0x400 ;  /* 0x0000040000047882 */ /* 0x000fe20000000000 */
[----:B------:R-:W-:Y:S01]  /*0b50*/  UMOV UR8, 0x20 ;  /* 0x0000002000087882 */ /* 0x000fe20000000000 */
[----:B------:R-:W-:Y:S01]  /*0b60*/  UMOV UR6, 0x80 ;  /* 0x0000008000067882 */ /* 0x000fe20000000000 */
[----:B------:R-:W-:-:S04]  /*0b70*/  UIADD3 UR8, UPT, UPT, -UR8, 0x100000, URZ ;  /* 0x0010000008087890 */ /* 0x000fc8000fffe1ff */
[----:B------:R-:W-:Y:S02]  /*0b80*/  USHF.L.U32 UR9, UR8, 0xb, URZ ;  /* 0x0000000b08097899 */ /* 0x000fe400080006ff */
[----:B------:R-:W-:Y:S02]  /*0b90*/  USHF.L.U32 UR8, UR8, 0x1, URZ ;  /* 0x0000000108087899 */ /* 0x000fe400080006ff */
[----:B------:R-:W-:-:S04]  /*0ba0*/  UIADD3 UR6, UPT, UPT, -UR6, 0x100000, URZ ;  /* 0x0010000006067890 */ /* 0x000fc8000fffe1ff */
[----:B------:R-:W-:Y:S02]  /*0bb0*/  USHF.L.U32 UR7, UR6, 0xb, URZ ;  /* 0x0000000b06077899 */ /* 0x000fe400080006ff */
[----:B------:R-:W-:Y:S01]  /*0bc0*/  USHF.L.U32 UR6, UR6, 0x1, URZ ;  /* 0x0000000106067899 */ /* 0x000fe200080006ff */
[----:B------:R-:W-:Y:S01]  /*0bd0*/  ELECT P0, URZ, PT ;  /* 0x0000000000ff782f */ /* 0x000fe20003800000 */
[----:B---3--:R-:W-:Y:S01]  /*0be0*/  ULEA UR4, UR5, UR4, 0x18 ;  /* 0x0000000405047291 */ /* 0x008fe2000f8ec0ff */
[----:B------:R-:W3:Y:S11]  /*0bf0*/  FENCE.VIEW.ASYNC.S ;  /* 0x00000000000073c6 */ /* 0x000ef60000000000 */
[----:B---3--:R3:W4:Y:S01]  /*0c00*/  SYNCS.EXCH.64 URZ, [UR4+0x230], UR8 ;  /* 0x0002300804ff75b2 */ /* 0x0087220008000100 */
[----:B------:R3:W1:Y:S01]  /*0c10*/  SYNCS.EXCH.64 URZ, [UR4+0x248], UR6 ;  /* 0x0002480604ff75b2 */ /* 0x0006620008000100 */
[----:B------:R3:W1:Y:S01]  /*0c20*/  SYNCS.EXCH.64 URZ, [UR4+0x238], UR8 ;  /* 0x0002380804ff75b2 */ /* 0x0006620008000100 */
[----:B------:R3:W1:Y:S01]  /*0c30*/  SYNCS.EXCH.64 URZ, [UR4+0x250], UR6 ;  /* 0x0002500604ff75b2 */ /* 0x0006620008000100 */
[----:B------:R3:W1:Y:S01]  /*0c40*/  SYNCS.EXCH.64 URZ, [UR4+0x240], UR8 ;  /* 0x0002400804ff75b2 */ /* 0x0006620008000100 */
[----:B------:R3:W1:Y:S01]  /*0c50*/  SYNCS.EXCH.64 URZ, [UR4+0x258], UR6 ;  /* 0x0002580604ff75b2 */ /* 0x0006620008000100 */
[----:B------:R-:W-:Y:S01]  /*0c60*/  NOP ;  /* 0x0000000000007918 */ /* 0x000fe20000000000 */
.L_x_11:
[----:B------:R-:W2:Y:S01]  /*0c70*/  SHFL.IDX PT, R0, R46, RZ, 0x1f ;  /* 0x00001fff2e007589 */ /* 0x000ea200000e0000 */
[----:B------:R-:W-:Y:S01]  /*0c80*/  NOP ;  /* 0x0000000000007918 */ /* 0x000fe20000000000 */
[----:B--2---:R-:W-:-:S13]  /*0c90*/  ISETP.NE.AND P0, PT, R0, 0x3, PT ;  /* 0x000000030000780c */ /* 0x004fda0003f05270 */
[----:B------:R-:W-:Y:S05]  /*0ca0*/  @P0 BRA `(.L_x_12) ;  /* 0x0000000000300947 */ /* 0x000fea0003800000 */
[----:B------:R-:W2:Y:S01]  /*0cb0*/  S2UR UR5, SR_CgaCtaId ;  /* 0x00000000000579c3 */ /* 0x000ea20000008800 */
[----:B---3--:R-:W-:Y:S01]  /*0cc0*/  UMOV UR4, 0x400 ;  /* 0x0000040000047882 */ /* 0x008fe20000000000 */
[----:B------:R-:W-:Y:S01]  /*0cd0*/  UMOV UR6, 0x20 ;  /* 0x0000002000067882 */ /* 0x000fe20000000000 */
[----:B------:R-:W-:Y:S01]  /*0ce0*/  ELECT P0, URZ, PT ;  /* 0x0000000000ff782f */ /* 0x000fe20003800000 */
[----:B------:R-:W-:-:S04]  /*0cf0*/  UIADD3 UR6, UPT, UPT, -UR6, 0x100000, URZ ;  /* 0x0010000006067890 */ /* 0x000fc8000fffe1ff */
[----:B------:R-:W-:Y:S02]  /*0d00*/  USHF.L.U32 UR7, UR6, 0xb, URZ ;  /* 0x0000000b06077899 */ /* 0x000fe400080006ff */
[----:B------:R-:W-:Y:S02]  /*0d10*/  USHF.L.U32 UR6, UR6, 0x1, URZ ;  /* 0x0000000106067899 */ /* 0x000fe400080006ff */
[----:B--2---:R-:W-:Y:S01]  /*0d20*/  ULEA UR4, UR5, UR4, 0x18 ;  /* 0x0000000405047291 */ /* 0x004fe2000f8ec0ff */
[----:B------:R-:W2:Y:S11]  /*0d30*/  FENCE.VIEW.ASYNC.S ;  /* 0x00000000000073c6 */ /* 0x000eb60000000000 */
[----:B--2---:R2:W3:Y:S01]  /*0d40*/  SYNCS.EXCH.64 URZ, [UR4+0x260], UR6 ;  /* 0x0002600604ff75b2 */ /* 0x0044e20008000100 */
[----:B------:R2:W1:Y:S01]  /*0d50*/  SYNCS.EXCH.64 URZ, [UR4+0x268], UR6 ;  /* 0x0002680604ff75b2 */ /* 0x0004620008000100 */
[----:B------:R-:W-:Y:S01]  /*0d60*/  NOP ;  /* 0x0000000000007918 */ /* 0x000fe20000000000 */
.L_x_12:
[----:B------:R-:W4:Y:S01]  /*0d70*/  SHFL.IDX PT, R0, R46, RZ, 0x1f ;  /* 0x00001fff2e007589 */ /* 0x000f2200000e0000 */
[----:B------:R-:W-:Y:S01]  /*0d80*/  NOP ;  /* 0x0000000000007918 */ /* 0x000fe20000000000 */
[----:B----4-:R-:W-:-:S13]  /*0d90*/  ISETP.NE.AND P0, PT, R0, 0x4, PT ;  /* 0x000000040000780c */ /* 0x010fda0003f05270 */
[----:B------:R-:W-:Y:S05]  /*0da0*/  @P0 BRA `(.L_x_13) ;  /* 0x0000000000440947 */ /* 0x000fea0003800000 */
[----:B------:R-:W4:Y:S01]  /*0db0*/  S2UR UR5, SR_CgaCtaId ;  /* 0x00000000000579c3 */ /* 0x000f220000008800 */
[----:B--23--:R-:W-:Y:S01]  /*0dc0*/  UMOV UR4, 0x1e0 ;  /* 0x000001e000047882 */ /* 0x00cfe20000000000 */
[----:B------:R-:W-:Y:S01]  /*0dd0*/  UMOV UR6, 0x400 ;  /* 0x0000040000067882 */ /* 0x000fe20000000000 */
[----:B------:R-:W-:Y:S01]  /*0de0*/  USEL UR4, UR4, 0x1a0, UP3 ;  /* 0x000001a004047887 */ /* 0x000fe20009800000 */
[----:B------:R-:W-:Y:S01]  /*0df0*/  UMOV UR8, 0x1 ;  /* 0x0000000100087882 */ /* 0x000fe20000000000 */
[----:B------:R-:W-:Y:S01]  /*0e00*/  ELECT P0, URZ, PT ;  /* 0x0000000000ff782f */ /* 0x000fe20003800000 */
[----:B------:R-:W-:-:S04]  /*0e10*/  UIADD3 UR8, UPT, UPT, -UR8, 0x100000, URZ ;  /* 0x0010000008087890 */ /* 0x000fc8000fffe1ff */
[----:B------:R-:W-:Y:S02]  /*0e20*/  USHF.L.U32 UR9, UR8, 0xb, URZ ;  /* 0x0000000b08097899 */ /* 0x000fe400080006ff */
[----:B------:R-:W-:Y:S02]  /*0e30*/  USHF.L.U32 UR8, UR8, 0x1, URZ ;  /* 0x0000000108087899 */ /* 0x000fe400080006ff */
[----:B----4-:R-:W-:Y:S02]  /*0e40*/  ULEA UR6, UR5, UR6, 0x18 ;  /* 0x0000000605067291 */ /* 0x010fe4000f8ec0ff */
[----:B------:R-:W-:-:S04]  /*0e50*/  UIADD3 UR4, UPT, UPT, -UR4, 0x100000, URZ ;  /* 0x0010000004047890 */ /* 0x000fc8000fffe1ff */
[----:B------:R-:W-:Y:S02]  /*0e60*/  USHF.L.U32 UR5, UR4, 0xb, URZ ;  /* 0x0000000b04057899 */ /* 0x000fe400080006ff */
[----:B------:R-:W-:Y:S01]  /*0e70*/  USHF.L.U32 UR4, UR4, 0x1, URZ ;  /* 0x0000000104047899 */ /* 0x000fe200080006ff */
[----:B------:R-:W2:Y:S03]  /*0e80*/  FENCE.VIEW.ASYNC.S ;  /* 0x00000000000073c6 */ /* 0x000ea60000000000 */
[----:B--2---:R4:W2:Y:S08]  /*0e90*/  SYNCS.EXCH.64 URZ, [UR6+0x270], UR8 ;  /* 0x0002700806ff75b2 */ /* 0x0048b00008000100 */
[----:B------:R4:W3:Y:S02]  /*0ea0*/  SYNCS.EXCH.64 URZ, [UR6+0x278], UR4 ;  /* 0x0002780406ff75b2 */ /* 0x0008e40008000100 */
[----:B----4-:R-:W-:Y:S01]  /*0eb0*/  NOP ;  /* 0x0000000000007918 */ /* 0x010fe20000000000 */
.L_x_13:
[----:B------:R-:W4:Y:S01]  /*0ec0*/  SHFL.IDX PT, R0, R46, RZ, 0x1f ;  /* 0x00001fff2e007589 */ /* 0x000f2200000e0000 */
[----:B------:R-:W-:Y:S01]  /*0ed0*/  ISETP.NE.OR P1, PT, RZ, UR18, !P1 ;  /* 0x00000012ff007c0c */ /* 0x000fe2000cf25670 */
[----:B------:R-:W-:Y:S01]  /*0ee0*/  NOP ;  /* 0x0000000000007918 */ /* 0x000fe20000000000 */
[----:B----4-:R-:W-:-:S13]  /*0ef0*/  ISETP.NE.AND P0, PT, R0, 0x5, PT ;  /* 0x000000050000780c */ /* 0x010fda0003f05270 */
[----:B------:R-:W-:Y:S05]  /*0f00*/  @P0 BRA `(.L_x_14) ;  /* 0x0000000000480947 */ /* 0x000fea0003800000 */
[----:B------:R-:W4:Y:S01]  /*0f10*/  S2UR UR5, SR_CgaCtaId ;  /* 0x00000000000579c3 */ /* 0x000f220000008800 */
[----:B--23--:R-:W-:Y:S01]  /*0f20*/  UMOV UR4, 0x400 ;  /* 0x0000040000047882 */ /* 0x00cfe20000000000 */
        /* <DEDUP_REMOVED lines=9> */
[----:B----4-:R-:W-:Y:S01]  /*0fc0*/  ULEA UR4, UR5, UR4, 0x18 ;  /* 0x0000000405047291 */ /* 0x010fe2000f8ec0ff */
[----:B------:R-:W2:Y:S11]  /*0fd0*/  FENCE.VIEW.ASYNC.S ;  /* 0x00000000000073c6 */ /* 0x000eb60000000000 */
[----:B--2---:R4:W2:Y:S01]  /*0fe0*/  SYNCS.EXCH.64 URZ, [UR4+0x280], UR6 ;  /* 0x0002800604ff75b2 */ /* 0x0048a20008000100 */
[----:B------:R4:W3:Y:S01]  /*0ff0*/  SYNCS.EXCH.64 URZ, [UR4+0x290], UR8 ;  /* 0x0002900804ff75b2 */ /* 0x0008e20008000100 */
[----:B------:R4:W1:Y:S01]  /*1000*/  SYNCS.EXCH.64 URZ, [UR4+0x288], UR6 ;  /* 0x0002880604ff75b2 */ /* 0x0008620008000100 */
[----:B------:R4:W1:Y:S02]  /*1010*/  SYNCS.EXCH.64 URZ, [UR4+0x298], UR8 ;  /* 0x0002980804ff75b2 */ /* 0x0008640008000100 */
[----:B----4-:R-:W-:Y:S01]  /*1020*/  NOP ;  /* 0x0000000000007918 */ /* 0x010fe20000000000 */
.L_x_14:
[----:B--23--:R-:W2:Y:S01]  /*1030*/  S2UR UR7, SR_CgaCtaId ;  /* 0x00000000000779c3 */ /* 0x00cea20000008800 */
[----:B------:R-:W-:Y:S01]  /*1040*/  VOTEU.ALL UP0, P1 ;  /* 0x0000000000ff7886 */ /* 0x000fe20000800000 */
[----:B------:R-:W-:Y:S01]  /*1050*/  UMOV UR4, 0x20 ;  /* 0x0000002000047882 */ /* 0x000fe20000000000 */
[----:B------:R-:W-:Y:S01]  /*1060*/  NOP ;  /* 0x0000000000007918 */ /* 0x000fe20000000000 */
[----:B------:R-:W-:Y:S01]  /*1070*/  LOP3.LUT R3, R53, 0x1f, RZ, 0xc0, !PT ;  /* 0x0000001f35037812 */ /* 0x000fe200078ec0ff */
[----:B------:R-:W-:Y:S01]  /*1080*/  UISETP.NE.AND UP4, UPT, UR18, URZ, UPT ;  /* 0x000000ff1200728c */ /* 0x000fe2000bf85270 */
[----:B------:R-:W-:Y:S01]  /*1090*/  @!UP0 UMOV UR6, 0x400 ;  /* 0x0000040000068882 */ /* 0x000fe20000000000 */
[----:B------:R-:W-:-:S04]  /*10a0*/  @!UP0 UIADD3 UR4, UPT, UPT, -UR4, 0x100000, URZ ;  /* 0x0010000004048890 */ /* 0x000fc8000fffe1ff */
[----:B------:R-:W-:Y:S02]  /*10b0*/  @!UP0 USHF.L.U32 UR5, UR4, 0xb, URZ ;  /* 0x0000000b04058899 */ /* 0x000fe400080006ff */
[----:B------:R-:W-:Y:S02]  /*10c0*/  @!UP0 USHF.L.U32 UR4, UR4, 0x1, URZ ;  /* 0x0000000104048899 */ /* 0x000fe400080006ff */
[----:B--2---:R-:W-:Y:S01]  /*10d0*/  @!UP0 ULEA UR6, UR7, UR6, 0x18 ;  /* 0x0000000607068291 */ /* 0x004fe2000f8ec0ff */
[----:B------:R-:W2:Y:S01]  /*10e0*/  LDCU UR7, c[0x0][0x36c] ;  /* 0x00006d80ff0777ac */ /* 0x000ea20008000800 */
[----:B------:R-:W-:Y:S01]  /*10f0*/  VOTEU.ALL UP0, P1 ;  /* 0x0000000000ff7886 */ /* 0x000fe20000800000 */
[----:B------:R-:W3:Y:S09]  /*1100*/  FENCE.VIEW.ASYNC.S ;  /* 0x00000000000073c6 */ /* 0x000ef20000000000 */
[----:B---3--:R3:W4:Y:S01]  /*1110*/  @!UP0 SYNCS.EXCH.64 URZ, [UR6+0x2a0], UR4 ;  /* 0x0002a00406ff85b2 */ /* 0x0087220008000100 */
[----:B--2---:R-:W-:-:S09]  /*1120*/  UISETP.EQ.U32.AND UP6, UPT, UR7, 0x1, UPT ;  /* 0x000000010700788c */ /* 0x004fd2000bfc2070 */
[----:B---3--:R-:W-:Y:S05]  /*1130*/  BRA.U !UP6, `(.L_x_15) ;  /* 0x000000010e087547 */ /* 0x008fea000b800000 */
[----:B-1--4-:R-:W-:Y:S01]  /*1140*/  UCGABAR_ARV ;  /* 0x00000000000079c7 */ /* 0x012fe20008000000 */
[----:B------:R-:W-:Y:S05]  /*1150*/  BRA `(.L_x_16) ;  /* 0x0000000000047947 */ /* 0x000fea0003800000 */
.L_x_15:
[----:B-1--4-:R-:W-:Y:S01]  /*1160*/  NOP ;  /* 0x0000000000007918 */ /* 0x012fe20000000000 */
.L_x_16:
[----:B------:R-:W1:Y:S01]  /*1170*/  S2UR UR22, SR_CTAID.X ;  /* 0x00000000001679c3 */ /* 0x000e620000002500 */
[----:B------:R-:W-:-:S05]  /*1180*/  CS2R.32 R48, SR_CgaSize ;  /* 0x0000000000307805 */ /* 0x000fca0000008a00 */
[----:B------:R-:W-:-:S05]  /*1190*/  IMAD R48, R48, -0xa0, RZ ;  /* 0xffffff6030307824 */ /* 0x000fca00078e02ff */
[----:B------:R-:W-:-:S14]  /*11a0*/  R2UR UR5, R48 ;  /* 0x00000000300572ca */ /* 0x000fdc00000e0000 */
[----:B------:R-:W2:Y:S01]  /*11b0*/  LDCU UR5, c[0x0][UR5+0x2b0] ;  /* 0x00005600050577ac */ /* 0x000ea20008000800 */
[----:B------:R-:W-:-:S05]  /*11c0*/  CS2R.32 R48, SR_CgaSize ;  /* 0x0000000000307805 */ /* 0x000fca0000008a00 */
[----:B------:R-:W-:-:S05]  /*11d0*/  IMAD R48, R48, -0xa0, RZ ;  /* 0xffffff6030307824 */ /* 0x000fca00078e02ff */
[----:B------:R-:W-:-:S14]  /*11e0*/  R2UR UR4, R48 ;  /* 0x00000000300472ca */ /* 0x000fdc00000e0000 */
[----:B------:R-:W3:Y:S01]  /*11f0*/  LDCU UR4, c[0x0][UR4+0x2b4] ;  /* 0x00005680040477ac */ /* 0x000ee20008000800 */
[----:B------:R-:W4:Y:S01]  /*1200*/  S2UR UR19, SR_CTAID.Y ;  /* 0x00000000001379c3 */ /* 0x000f220000002600 */
[----:B------:R-:W-:-:S05]  /*1210*/  CS2R.32 R48, SR_CgaSize ;  /* 0x0000000000307805 */ /* 0x000fca0000008a00 */
[----:B------:R-:W-:-:S05]  /*1220*/  IMAD R48, R48, -0xa0, RZ ;  /* 0xffffff6030307824 */ /* 0x000fca00078e02ff */
[----:B------:R-:W-:-:S14]  /*1230*/  R2UR UR7, R48 ;  /* 0x00000000300772ca */ /* 0x000fdc00000e0000 */
[----:B------:R-:W3:Y:S01]  /*1240*/  LDCU UR7, c[0x0][UR7+0x2a0] ;  /* 0x00005400070777ac */ /* 0x000ee20008000800 */
[----:B------:R-:W-:-:S05]  /*1250*/  CS2R.32 R48, SR_CgaSize ;  /* 0x0000000000307805 */ /* 0x000fca0000008a00 */
[----:B------:R-:W-:-:S05]  /*1260*/  IMAD R48, R48, -0xa0, RZ ;  /* 0xffffff6030307824 */ /* 0x000fca00078e02ff */
[----:B------:R-:W-:-:S14]  /*1270*/  R2UR UR8, R48 ;  /* 0x00000000300872ca */ /* 0x000fdc00000e0000 */
[----:B------:R-:W3:Y:S01]  /*1280*/  LDCU UR8, c[0x0][UR8+0x2a4] ;  /* 0x00005480080877ac */ /* 0x000ee20008000800 */
[----:B------:R-:W3:Y:S01]  /*1290*/  LDCU UR20, c[0x0][0xc24] ;  /* 0x00018480ff1477ac */ /* 0x000ee20008000800 */
[----:B------:R-:W3:Y:S01]  /*12a0*/  LDCU UR39, c[0x0][0xc24] ;  /* 0x00018480ff2777ac */ /* 0x000ee20008000800 */
[----:B-1----:R-:W-:Y:S01]  /*12b0*/  I2FP.F32.U32 R2, UR22 ;  /* 0x0000001600027c45 */ /* 0x002fe20008201000 */
[----:B------:R-:W1:Y:S04]  /*12c0*/  LDCU UR24, c[0x0][0xc30] ;  /* 0x00018600ff1877ac */ /* 0x000e680008000800 */
[----:B--2---:R-:W-:Y:S01]  /*12d0*/  FMUL R2, R2, UR5 ;  /* 0x0000000502027c20 */ /* 0x004fe20008400000 */
[----:B----4-:R-:W-:-:S05]  /*12e0*/  I2FP.F32.U32 R0, UR19 ;  /* 0x0000001300007c45 */ /* 0x010fca0008201000 */
[----:B------:R-:W2:Y:S01]  /*12f0*/  F2I.U32.TRUNC.NTZ R2, R2 ;  /* 0x0000000200027305 */ /* 0x000ea2000020f000 */
[----:B---3--:R-:W-:-:S07]  /*1300*/  FMUL R0, R0, UR4 ;  /* 0x0000000400007c20 */ /* 0x008fce0008400000 */
[----:B------:R-:W3:Y:S01]  /*1310*/  F2I.U32.TRUNC.NTZ R0, R0 ;  /* 0x0000000000007305 */ /* 0x000ee2000020f000 */
[----:B--2---:R-:W-:Y:S02]  /*1320*/  R2UR UR4, R2 ;  /* 0x00000000020472ca */ /* 0x004fe400000e0000 */
[----:B------:R-:W-:Y:S02]  /*1330*/  PRMT R2, RZ, 0x7610, R2 ;  /* 0x00007610ff027816 */ /* 0x000fe40000000002 */
[----:B---3--:R-:W-:Y:S02]  /*1340*/  R2UR UR6, R0 ;  /* 0x00000000000672ca */ /* 0x008fe400000e0000 */
[----:B------:R-:W-:-:S07]  /*1350*/  PRMT R0, RZ, 0x7610, R0 ;  /* 0x00007610ff007816 */ /* 0x000fce0000000000 */
[----:B------:R-:W-:-:S04]  /*1360*/  UIADD3 UR5, UPT, UPT, -UR4, URZ, URZ ;  /* 0x000000ff04057290 */ /* 0x000fc8000fffe1ff */
[----:B------:R-:W-:Y:S02]  /*1370*/  UIMAD UR5, UR7, UR5, UR22 ;  /* 0x00000005070572a4 */ /* 0x000fe4000f8e0216 */
[----:B------:R-:W-:-:S04]  /*1380*/  UIADD3 UR4, UPT, UPT, -UR6, URZ, URZ ;  /* 0x000000ff06047290 */ /* 0x000fc8000fffe1ff */
[----:B------:R-:W-:Y:S01]  /*1390*/  IMAD.U32 R48, RZ, RZ, UR5 ;  /* 0x00000005ff307e24 */ /* 0x000fe2000f8e00ff */
[----:B------:R-:W-:-:S06]  /*13a0*/  UIMAD UR4, UR8, UR4, UR19 ;  /* 0x00000004080472a4 */ /* 0x000fcc000f8e0213 */
[----:B------:R-:W-:Y:S01]  /*13b0*/  IMAD.U32 R47, RZ, RZ, UR4 ;  /* 0x00000004ff2f7e24 */ /* 0x000fe2000f8e00ff */
[----:B-1----:R-:W-:Y:S06]  /*13c0*/  BRA.U UP4, `(.L_x_17) ;  /* 0x0000000104307547 */ /* 0x002fec000b800000 */
[----:B------:R-:W-:Y:S01]  /*13d0*/  R2UR UR5, R47 ;  /* 0x000000002f0572ca */ /* 0x000fe200000e0000 */
[----:B------:R-:W-:Y:S01]  /*13e0*/  UMOV UR7, 0x3 ;  /* 0x0000000300077882 */ /* 0x000fe20000000000 */
[----:B------:R-:W-:-:S11]  /*13f0*/  R2UR UR4, R48 ;  /* 0x00000000300472ca */ /* 0x000fd600000e0000 */
[----:B------:R-:W-:-:S04]  /*1400*/  UISETP.NE.AND UP0, UPT, UR5, URZ, UPT ;  /* 0x000000ff0500728c */ /* 0x000fc8000bf05270 */
[----:B------:R-:W-:Y:S02]  /*1410*/  UISETP.LT.U32.OR UP0, UPT, UR4, 0x2, !UP0 ;  /* 0x000000020400788c */ /* 0x000fe4000c701470 */
[----:B------:R-:W-:Y:S02]  /*1420*/  ULOP3.LUT UR4, UR4, 0xfffffffe, URZ, 0xc0, !UPT ;  /* 0xfffffffe04047892 */ /* 0x000fe4000f8ec0ff */
[----:B------:R-:W-:Y:S02]  /*1430*/  USEL UR6, URZ, 0x1, !UP0 ;  /* 0x00000001ff067887 */ /* 0x000fe4000c000000 */
[----:B------:R-:W-:Y:S02]  /*1440*/  USEL UR5, URZ, 0x2, !UP0 ;  /* 0x00000002ff057887 */ /* 0x000fe4000c000000 */
[----:B------:R-:W-:Y:S02]  /*1450*/  USHF.L.U32 UR4, UR7, UR4, URZ ;  /* 0x0000000407047299 */ /* 0x000fe400080006ff */
[----:B------:R-:W-:-:S04]  /*1460*/  UIADD3 UR5, UPT, UPT, UR6, UR5, URZ ;  /* 0x0000000506057290 */ /* 0x000fc8000fffe0ff */
[----:B------:R-:W-:Y:S02]  /*1470*/  IMAD.U32 R0, RZ, RZ, UR4 ;  /* 0x00000004ff007e24 */ /* 0x000fe4000f8e00ff */
[----:B------:R-:W-:-:S07]  /*1480*/  IMAD.U32 R2, RZ, RZ, UR5 ;  /* 0x00000005ff027e24 */ /* 0x000fce000f8e00ff */
.L_x_17:
[----:B------:R-:W1:Y:S01]  /*1490*/  S2UR UR46, SR_CTAID.Z ;  /* 0x00000000002e79c3 */ /* 0x000e620000002700 */
[----:B------:R-:W-:Y:S01]  /*14a0*/  UISETP.GE.AND UP0, UPT, UR20, 0x1, UPT ;  /* 0x000000011400788c */ /* 0x000fe2000bf06270 */
[----:B------:R-:W-:-:S08]  /*14b0*/  UMOV UR44, UR22 ;  /* 0x00000016002c7c82 */ /* 0x000fd00008000000 */
[----:B------:R-:W-:Y:S05]  /*14c0*/  BRA.U !UP0, `(.L_x_18) ;  /* 0x0000000108d47547 */ /* 0x000fea000b800000 */
[----:B------:R-:W2:Y:S01]  /*14d0*/  LDCU.128 UR12, c[0x0][0xc10] ;  /* 0x00018200ff0c77ac */ /* 0x000ea20008000c00 */
[----:B------:R-:W3:Y:S01]  /*14e0*/  LDCU UR21, c[0x0][0xc0c] ;  /* 0x00018180ff1577ac */ /* 0x000ee20008000800 */
[----:B------:R-:W4:Y:S01]  /*14f0*/  LDCU UR6, c[0x0][0x370] ;  /* 0x00006e00ff0677ac */ /* 0x000f220008000800 */
[----:B------:R-:W1:Y:S01]  /*1500*/  LDCU UR7, c[0x0][0x374] ;  /* 0x00006e80ff0777ac */ /* 0x000e620008000800 */
[----:B------:R-:W1:Y:S01]  /*1510*/  LDCU UR23, c[0x0][0xc20] ;  /* 0x00018400ff1777ac */ /* 0x000e620008000800 */
[----:B--2---:R-:W-:Y:S02]  /*1520*/  UIMAD.WIDE.U32 UR4, UR22, UR12, URZ ;  /* 0x0000000c160472a5 */ /* 0x004fe4000f8e00ff */
[----:B---3--:R-:W-:Y:S01]  /*1530*/  UISETP.NE.AND UP0, UPT, UR21, 0x1, UPT ;  /* 0x000000011500788c */ /* 0x008fe2000bf05270 */
[----:B------:R-:W2:Y:S01]  /*1540*/  LDCU.64 UR8, c[0x0][0xc28] ;  /* 0x00018500ff0877ac */ /* 0x000ea20008000a00 */
[----:B----4-:R-:W-:-:S03]  /*1550*/  UIMAD.WIDE.U32 UR10, UR6, UR12, URZ ;  /* 0x0000000c060a72a5 */ /* 0x010fc6000f8e00ff */
[----:B------:R-:W-:Y:S01]  /*1560*/  UMOV UR4, UR5 ;  /* 0x0000000500047c82 */ /* 0x000fe20008000000 */
[----:B------:R-:W-:Y:S02]  /*1570*/  UISETP.NE.AND UP2, UPT, UR20, 0x1, UPT ;  /* 0x000000011400788c */ /* 0x000fe4000bf45270 */
[----:B------:R-:W-:Y:S01]  /*1580*/  USHF.R.U32.HI UR4, URZ, UR13, UR4 ;  /* 0x0000000dff047299 */ /* 0x000fe20008011604 */
[----:B------:R-:W-:Y:S01]  /*1590*/  UMOV UR10, UR11 ;  /* 0x0000000b000a7c82 */ /* 0x000fe20008000000 */
[----:B------:R-:W-:Y:S02]  /*15a0*/  UIMAD.WIDE.U32 UR16, UR19, UR15, URZ ;  /* 0x0000000f131072a5 */ /* 0x000fe4000f8e00ff */
[----:B------:R-:W-:Y:S02]  /*15b0*/  USEL UR5, UR22, UR4, !UP0 ;  /* 0x0000000416057287 */ /* 0x000fe4000c000000 */
[----:B------:R-:W-:Y:S02]  /*15c0*/  @UP0 USHF.R.U32.HI UR6, URZ, UR13, UR10 ;  /* 0x0000000dff060299 */ /* 0x000fe4000801160a */
[----:B------:R-:W-:-:S02]  /*15d0*/  UISETP.NE.AND UP0, UPT, UR14, 0x1, UPT ;  /* 0x000000010e00788c */ /* 0x000fc4000bf05270 */
[----:B-1----:R-:W-:Y:S02]  /*15e0*/  UIMAD.WIDE.U32 UR10, UR7, UR15, URZ ;  /* 0x0000000f070a72a5 */ /* 0x002fe4000f8e00ff */
[----:B--2---:R-:W-:Y:S01]  /*15f0*/  UIMAD.WIDE.U32 UR12, UR6, UR8, URZ ;  /* 0x00000008060c72a5 */ /* 0x004fe2000f8e00ff */
[----:B------:R-:W-:Y:S01]  /*1600*/  UMOV UR4, UR17 ;  /* 0x0000001100047c82 */ /* 0x000fe20008000000 */
[----:B------:R-:W-:-:S03]  /*1610*/  UIADD3 UR44, UPT, UPT, -UR5, URZ, URZ ;  /* 0x000000ff052c7290 */ /* 0x000fc6000fffe1ff */
[----:B------:R-:W-:Y:S01]  /*1620*/  UMOV UR10, UR11 ;  /* 0x0000000b000a7c82 */ /* 0x000fe20008000000 */
[----:B------:R-:W-:Y:S02]  /*1630*/  USHF.R.U32.HI UR4, URZ, UR23, UR4 ;  /* 0x00000017ff047299 */ /* 0x000fe40008011604 */
[----:B------:R-:W-:Y:S01]  /*1640*/  @UP0 USHF.R.U32.HI UR7, URZ, UR23, UR10 ;  /* 0x00000017ff070299 */ /* 0x000fe2000801160a */
[----:B------:R-:W-:Y:S01]  /*1650*/  UMOV UR12, UR13 ;  /* 0x0000000d000c7c82 */ /* 0x000fe20008000000 */
[----:B------:R-:W-:Y:S02]  /*1660*/  USEL UR4, UR19, UR4, !UP0 ;  /* 0x0000000413047287 */ /* 0x000fe4000c000000 */
[----:B------:R-:W-:Y:S02]  /*1670*/  UIMAD.WIDE.U32 UR10, UR7, UR8, URZ ;  /* 0x00000008070a72a5 */ /* 0x000fe4000f8e00ff */
[----:B------:R-:W-:Y:S02]  /*1680*/  @UP2 USHF.R.U32.HI UR6, URZ, UR9, UR12 ;  /* 0x00000009ff062299 */ /* 0x000fe4000801160c */
[----:B------:R-:W-:-:S02]  /*1690*/  UIMAD.WIDE.U32 UR12, UR4, UR8, URZ ;  /* 0x00000008040c72a5 */ /* 0x000fc4000f8e00ff */
[----:B------:R-:W-:Y:S01]  /*16a0*/  UIMAD UR44, UR21, UR44, UR22 ;  /* 0x0000002c152c72a4 */ /* 0x000fe2000f8e0216 */
[----:B------:R-:W-:Y:S02]  /*16b0*/  UMOV UR10, UR11 ;  /* 0x0000000b000a7c82 */ /* 0x000fe40008000000 */
[----:B------:R-:W-:Y:S02]  /*16c0*/  @UP2 USHF.R.U32.HI UR7, URZ, UR9, UR10 ;  /* 0x00000009ff072299 */ /* 0x000fe4000801160a */
[----:B------:R-:W-:Y:S02]  /*16d0*/  UIMAD UR10, UR6, UR20, URZ ;  /* 0x00000014060a72a4 */ /* 0x000fe4000f8e02ff */
[----:B------:R-:W-:-:S04]  /*16e0*/  UIMAD UR7, UR7, UR20, URZ ;  /* 0x00000014070772a4 */ /* 0x000fc8000f8e02ff */
[----:B------:R-:W-:-:S03]  /*16f0*/  UISETP.GE.AND UP0, UPT, UR4, UR7, UPT ;  /* 0x000000070400728c */ /* 0x000fc6000bf06270 */
[----:B------:R-:W-:Y:S01]  /*1700*/  UMOV UR7, UR13 ;  /* 0x0000000d00077c82 */ /* 0x000fe20008000000 */
[----:B------:R-:W-:Y:S02]  /*1710*/  UISETP.GE.OR UP0, UPT, UR5, UR10, UP0 ;  /* 0x0000000a0500728c */ /* 0x000fe40008706670 */
[----:B------:R-:W-:Y:S02]  /*1720*/  UIMAD.WIDE.U32 UR10, UR5, UR8, URZ ;  /* 0x00000008050a72a5 */ /* 0x000fe4000f8e00ff */
[----:B------:R-:W-:Y:S02]  /*1730*/  USHF.R.U32.HI UR7, URZ, UR9, UR7 ;  /* 0x00000009ff077299 */ /* 0x000fe40008011607 */
[----:B------:R-:W-:Y:S02]  /*1740*/  UIADD3 UR10, UPT, UPT, -UR4, URZ, URZ ;  /* 0x000000ff040a7290 */ /* 0x000fe4000fffe1ff */
[----:B------:R-:W-:Y:S02]  /*1750*/  USEL UR7, UR4, UR7, !UP2 ;  /* 0x0000000704077287 */ /* 0x000fe4000d000000 */
[----:B------:R-:W-:Y:S01]  /*1760*/  UIMAD UR10, UR14, UR10, UR19 ;  /* 0x0000000a0e0a72a4 */ /* 0x000fe2000f8e0213 */
[----:B------:R-:W-:-:S02]  /*1770*/  @!UP0 UMOV UR8, UR11 ;  /* 0x0000000b00088c82 */ /* 0x000fc40008000000 */
[----:B------:R-:W-:Y:S02]  /*1780*/  @!UP0 USHF.R.U32.HI UR8, URZ, UR9, UR8 ;  /* 0x00000009ff088299 */ /* 0x000fe40008011608 */
[----:B------:R-:W-:Y:S02]  /*1790*/  UIADD3 UR9, UPT, UPT, -UR7, URZ, URZ ;  /* 0x000000ff07097290 */ /* 0x000fe4000fffe1ff */
[----:B------:R-:W-:Y:S02]  /*17a0*/  @!UP0 USEL UR8, UR5, UR8, !UP2 ;  /* 0x0000000805088287 */ /* 0x000fe4000d000000 */
[----:B------:R-:W-:Y:S02]  /*17b0*/  UIMAD UR9, UR20, UR9, UR4 ;  /* 0x00000009140972a4 */ /* 0x000fe4000f8e0204 */
[----:B------:R-:W-:Y:S02]  /*17c0*/  @!UP0 UIADD3 UR7, UPT, UPT, UR7, -UR8, URZ ;  /* 0x8000000807078290 */ /* 0x000fe4000fffe0ff */
[----:B------:R-:W-:-:S02]  /*17d0*/  @!UP0 UIMAD UR6, UR9, UR6, UR8 ;  /* 0x00000006090682a4 */ /* 0x000fc4000f8e0208 */
[----:B------:R-:W-:-:S04]  /*17e0*/  @!UP0 UIMAD UR4, UR7, UR20, UR5 ;  /* 0x00000014070482a4 */ /* 0x000fc8000f8e0205 */
[----:B------:R-:W-:Y:S01]  /*17f0*/  UIMAD UR19, UR4, UR14, UR10 ;  /* 0x0000000e041372a4 */ /* 0x000fe2000f8e020a */
[----:B------:R-:W-:Y:S02]  /*1800*/  @!UP0 UMOV UR5, UR6 ;  /* 0x0000000600058c82 */ /* 0x000fe40008000000 */
[----:B------:R-:W-:-:S12]  /*1810*/  UIMAD UR44, UR5, UR21, UR44 ;  /* 0x00000015052c72a4 */ /* 0x000fd8000f8e022c */
.L_x_18:
[----:B------:R-:W-:-:S09]  /*1820*/  UISETP.NE.AND UP0, UPT, UR24, 0x1, UPT ;  /* 0x000000011800788c */ /* 0x000fd2000bf05270 */
[----:B------:R-:W-:Y:S05]  /*1830*/  BRA.U UP0, `(.L_x_19) ;  /* 0x0000000100407547 */ /* 0x000fea000b800000 */
[----:B------:R-:W2:Y:S01]  /*1840*/  LDCU.128 UR8, c[0x0][0xc10] ;  /* 0x00018200ff0877ac */ /* 0x000ea20008000c00 */
[----:B------:R-:W3:Y:S01]  /*1850*/  LDCU UR12, c[0x0][0xc0c] ;  /* 0x00018180ff0c77ac */ /* 0x000ee20008000800 */
[----:B------:R-:W4:Y:S01]  /*1860*/  LDCU UR13, c[0x0][0xc20] ;  /* 0x00018400ff0d77ac */ /* 0x000f220008000800 */
[----:B--2---:R-:W-:Y:S02]  /*1870*/  UIMAD.WIDE.U32 UR4, UR44, UR8, URZ ;  /* 0x000000082c0472a5 */ /* 0x004fe4000f8e00ff */
[----:B------:R-:W-:Y:S02]  /*1880*/  UIMAD.WIDE.U32 UR6, UR19, UR11, URZ ;  /* 0x0000000b130672a5 */ /* 0x000fe4000f8e00ff */
[----:B---3--:R-:W-:Y:S02]  /*1890*/  UISETP.NE.AND UP0, UPT, UR12, 0x1, UPT ;  /* 0x000000010c00788c */ /* 0x008fe4000bf05270 */
[----:B------:R-:W-:-:S03]  /*18a0*/  USHF.R.U32.HI UR5, URZ, UR9, UR5 ;  /* 0x00000009ff057299 */ /* 0x000fc60008011605 */
[----:B------:R-:W-:Y:S01]  /*18b0*/  UMOV UR4, UR7 ;  /* 0x0000000700047c82 */ /* 0x000fe20008000000 */
[----:B------:R-:W-:Y:S02]  /*18c0*/  USEL UR5, UR44, UR5, !UP0 ;  /* 0x000000052c057287 */ /* 0x000fe4000c000000 */
[----:B------:R-:W-:Y:S02]  /*18d0*/  UISETP.NE.AND UP0, UPT, UR10, 0x1, UPT ;  /* 0x000000010a00788c */ /* 0x000fe4000bf05270 */
[----:B----4-:R-:W-:-:S04]  /*18e0*/  USHF.R.U32.HI UR4, URZ, UR13, UR4 ;  /* 0x0000000dff047299 */ /* 0x010fc80008011604 */
[----:B------:R-:W-:-:S04]  /*18f0*/  USEL UR4, UR19, UR4, !UP0 ;  /* 0x0000000413047287 */ /* 0x000fc8000c000000 */
[----:B------:R-:W-:Y:S02]  /*1900*/  UIADD3 UR6, UPT, UPT, -UR4, UR5, URZ ;  /* 0x0000000504067290 */ /* 0x000fe4000fffe1ff */
[----:B------:R-:W-:Y:S02]  /*1910*/  UIADD3 UR4, UPT, UPT, UR4, -UR5, URZ ;  /* 0x8000000504047290 */ /* 0x000fe4000fffe0ff */
[----:B------:R-:W-:Y:S02]  /*1920*/  UIMAD UR19, UR6, UR10, UR19 ;  /* 0x0000000a061372a4 */ /* 0x000fe4000f8e0213 */
[----:B------:R-:W-:-:S12]  /*1930*/  UIMAD UR44, UR4, UR12, UR44 ;  /* 0x0000000c042c72a4 */ /* 0x000fd8000f8e022c */
.L_x_19:
[----:B------:R-:W-:Y:S05]  /*1940*/  BRA.U !UP6, `(.L_x_20) ;  /* 0x000000010e0c7547 */ /* 0x000fea000b800000 */
[----:B------:R-:W-:Y:S01]  /*1950*/  UCGABAR_WAIT ;  /* 0x0000000000007dc7 */ /* 0x000fe20008000000 */
[----:B------:R-:W-:Y:S01]  /*1960*/  CCTL.IVALL ;  /* 0x00000000ff00798f */ /* 0x000fe20002000000 */
[----:B------:R-:W-:Y:S05]  /*1970*/  BRA `(.L_x_21) ;  /* 0x0000000000047947 */ /* 0x000fea0003800000 */
.L_x_20:
[----:B------:R-:W-:Y:S06]  /*1980*/  BAR.SYNC.DEFER_BLOCKING 0x0 ;  /* 0x0000000000007b1d */ /* 0x000fec0000010000 */
.L_x_21:
[----:B------:R-:W-:Y:S05]  /*1990*/  BRA.U UP5, `(.L_x_22) ;  /* 0x0000002d05587547 */ /* 0x000fea000b800000 */
[----:B------:R-:W2:Y:S01]  /*19a0*/  LDCU UR5, c[0x0][0x388] ;  /* 0x00007100ff0577ac */ /* 0x000ea20008000800 */
[----:B------:R-:W-:Y:S01]  /*19b0*/  PLOP3.LUT P1, PT, PT, PT, UP3, 0x80, 0x8 ;  /* 0x000000000008781c */ /* 0x000fe20003f2f038 */
[----:B------:R-:W-:Y:S01]  /*19c0*/  IMAD.MOV.U32 R2, RZ, RZ, RZ ;  /* 0x000000ffff027224 */ /* 0x000fe200078e00ff */
[----:B------:R-:W-:Y:S01]  /*19d0*/  ISETP.EQ.OR P2, PT, R3, RZ, P3 ;  /* 0x000000ff0300720c */ /* 0x000fe20001f42670 */
[----:B------:R-:W3:Y:S01]  /*19e0*/  LDCU UR8, c[0x0][0x38c] ;  /* 0x00007180ff0877ac */ /* 0x000ee20008000800 */
[----:B------:R-:W-:Y:S01]  /*19f0*/  PLOP3.LUT P1, PT, P1, PT, PT, 0x8, 0x80 ;  /* 0x000000000080781c */ /* 0x000fe20000f2e170 */
[----:B------:R-:W4:Y:S01]  /*1a00*/  LDCU.64 UR6, c[0x0][0x390] ;  /* 0x00007200ff0677ac */ /* 0x000f220008000a00 */
[----:B------:R-:W-:Y:S01]  /*1a10*/  UISETP.NE.AND UP1, UPT, UR18, URZ, UPT ;  /* 0x000000ff1200728c */ /* 0x000fe2000bf25270 */
[----:B------:R-:W3:Y:S01]  /*1a20*/  LDCU UR53, c[0x0][0x370] ;  /* 0x00006e00ff3577ac */ /* 0x000ee20008000800 */
[----:B--2---:R-:W-:Y:S02]  /*1a30*/  UIADD3 UR5, UPT, UPT, UR5, 0x1f, URZ ;  /* 0x0000001f05057890 */ /* 0x004fe4000fffe0ff */
[----:B------:R-:W-:-:S02]  /*1a40*/  USEL UR38, UR55, 0x2, UP1 ;  /* 0x0000000237267887 */ /* 0x000fc40008800000 */
[----:B------:R-:W-:Y:S01]  /*1a50*/  USHF.R.S32.HI UR4, URZ, 0x1f, UR5 ;  /* 0x0000001fff047899 */ /* 0x000fe20008011405 */
[----:B-1----:R-:W1:Y:S03]  /*1a60*/  LDCU.64 UR46, c[0x0][0x348] ;  /* 0x00006900ff2e77ac */ /* 0x002e660008000a00 */
[----:B------:R-:W-:Y:S02]  /*1a70*/  ULEA.HI UR4, UR4, UR5, URZ, 0x5 ;  /* 0x0000000504047291 */ /* 0x000fe4000f8f28ff */
[----:B------:R-:W-:Y:S02]  /*1a80*/  USHF.L.U32 UR5, UR22, 0x5, URZ ;  /* 0x0000000516057899 */ /* 0x000fe400080006ff */
[----:B------:R-:W-:Y:S02]  /*1a90*/  USHF.R.S32.HI UR4, URZ, 0x5, UR4 ;  /* 0x00000005ff047899 */ /* 0x000fe40008011404 */
[----:B------:R-:W-:-:S02]  /*1aa0*/  ULOP3.LUT UR56, UR5, 0x20, URZ, 0xc0, !UPT ;  /* 0x0000002005387892 */ /* 0x000fc4000f8ec0ff */
[----:B---3--:R-:W-:Y:S02]  /*1ab0*/  UIMAD UR4, UR4, UR8, URZ ;  /* 0x00000008040472a4 */ /* 0x008fe4000f8e02ff */
[----:B------:R-:W-:Y:S02]  /*1ac0*/  USHF.L.U32 UR57, UR22, 0x6, URZ ;  /* 0x0000000616397899 */ /* 0x000fe400080006ff */
[----:B----4-:R-:W-:Y:S01]  /*1ad0*/  UIMAD UR4, UR4, UR6, URZ ;  /* 0x00000006040472a4 */ /* 0x010fe2000f8e02ff */
[----:B------:R-:W2:Y:S03]  /*1ae0*/  LDCU UR52, c[0x0][0x374] ;  /* 0x00006e80ff3477ac */ /* 0x000ea60008000800 */
[----:B------:R-:W-:Y:S01]  /*1af0*/  UIMAD UR54, UR4, UR7, URZ ;  /* 0x00000007043672a4 */ /* 0x000fe2000f8e02ff */
[----:B------:R-:W-:Y:S01]  /*1b00*/  UMOV UR27, 0x1 ;  /* 0x00000001001b7882 */ /* 0x000fe20000000000 */
[----:B------:R-:W-:-:S02]  /*1b10*/  UMOV UR31, URZ ;  /* 0x000000ff001f7c82 */ /* 0x000fc40008000000 */
[----:B------:R-:W-:Y:S02]  /*1b20*/  UISETP.NE.AND UP2, UPT, UR54, URZ, UPT ;  /* 0x000000ff3600728c */ /* 0x000fe4000bf45270 */
[----:B------:R-:W-:Y:S01]  /*1b30*/  UISETP.LT.U32.AND UP0, UPT, UR54, 0x23, UPT ;  /* 0x000000233600788c */ /* 0x000fe2000bf01070 */
[----:B------:R-:W-:Y:S01]  /*1b40*/  UMOV UR36, URZ ;  /* 0x000000ff00247c82 */ /* 0x000fe20008000000 */
[----:B------:R-:W-:Y:S02]  /*1b50*/  UMOV UR42, URZ ;  /* 0x000000ff002a7c82 */ /* 0x000fe40008000000 */
[----:B------:R-:W-:-:S04]  /*1b60*/  USEL UR4, UR54, 0x23, UP0 ;  /* 0x0000002336047887 */ /* 0x000fc80008000000 */
[----:B------:R-:W-:Y:S02]  /*1b70*/  UIADD3 UR5, UPT, UPT, UR4, -0x1, URZ ;  /* 0xffffffff04057890 */ /* 0x000fe4000fffe0ff */
[----:B------:R-:W-:Y:S02]  /*1b80*/  @!UP2 UIADD3 UR5, UPT, UPT, UR4, URZ, URZ ;  /* 0x000000ff0405a290 */ /* 0x000fe4000fffe0ff */
[----:B------:R-:W-:Y:S02]  /*1b90*/  UIADD3 UR51, UPT, UPT, UR54, -UR4, URZ ;  /* 0x8000000436337290 */ /* 0x000fe4000fffe0ff */
[----:B-12---:R-:W-:-:S12]  /*1ba0*/  UIADD3 UR55, UPT, UPT, UR5, 0x1, URZ ;  /* 0x0000000105377890 */ /* 0x006fd8000fffe0ff */
.L_x_40:
[----:B------:R-:W1:Y:S01]  /*1bb0*/  S2UR UR30, SR_CgaCtaId ;  /* 0x00000000001e79c3 */ /* 0x000e620000008800 */
[----:B------:R-:W-:Y:S01]  /*1bc0*/  UMOV UR4, 0x400 ;  /* 0x0000040000047882 */ /* 0x000fe20000000000 */
[----:B------:R-:W-:Y:S01]  /*1bd0*/  MOV R0, UR27 ;  /* 0x0000001b00007c02 */ /* 0x000fe20008000f00 */
[----:B------:R-:W-:Y:S02]  /*1be0*/  UISETP.NE.AND UP0, UPT, UR54, URZ, UPT ;  /* 0x000000ff3600728c */ /* 0x000fe4000bf05270 */
[----:B------:R-:W-:Y:S01]  /*1bf0*/  ULEA UR18, UR19, UR56, 0x6 ;  /* 0x0000003813127291 */ /* 0x000fe2000f8e30ff */
[----:B------:R-:W-:Y:S01]  /*1c00*/  SHF.L.U32 R0, R0, 0x1f, RZ ;  /* 0x0000001f00007819 */ /* 0x000fe200000006ff */
[----:B------:R-:W-:Y:S01]  /*1c10*/  UMOV UR28, URZ ;  /* 0x000000ff001c7c82 */ /* 0x000fe20008000000 */
[----:B------:R-:W-:Y:S01]  /*1c20*/  UMOV UR22, URZ ;  /* 0x000000ff00167c82 */ /* 0x000fe20008000000 */
[----:B------:R-:W-:Y:S01]  /*1c30*/  UMOV UR21, URZ ;  /* 0x000000ff00157c82 */ /* 0x000fe20008000000 */
[----:B------:R-:W-:Y:S01]  /*1c40*/  UMOV UR20, URZ ;  /* 0x000000ff00147c82 */ /* 0x000fe20008000000 */
[----:B-1----:R-:W-:-:S04]  /*1c50*/  ULEA UR30, UR30, UR4, 0x18 ;  /* 0x000000041e1e7291 */ /* 0x002fc8000f8ec0ff */
[----:B------:R-:W-:-:S09]  /*1c60*/  ULEA UR4, UR31, UR30, 0x3 ;  /* 0x0000001e1f047291 */ /* 0x000fd2000f8e18ff */
[----:B------:R1:W2:Y:S01]  /*1c70*/  SYNCS.PHASECHK.TRANS64.TRYWAIT P0, [UR4+0x118], R0 ;  /* 0x00011800ff0075a7 */ /* 0x0002a20008001104 */
[----:B------:R-:W-:-:S04]  /*1c80*/  ULEA.HI UR4, UR44, UR44, URZ, 0x1 ;  /* 0x0000002c2c047291 */ /* 0x000fc8000f8f08ff */
[----:B------:R-:W-:-:S04]  /*1c90*/  USHF.L.U32 UR4, UR4, 0x6, URZ ;  /* 0x0000000604047899 */ /* 0x000fc800080006ff */
[----:B------:R-:W-:-:S04]  /*1ca0*/  ULOP3.LUT UR4, UR4, 0xffffff80, URZ, 0xc0, !UPT ;  /* 0xffffff8004047892 */ /* 0x000fc8000f8ec0ff */
[----:B------:R-:W-:Y:S01]  /*1cb0*/  ULOP3.LUT UR43, UR4, 0x40, UR57, 0xf8, !UPT ;  /* 0x00000040042b7892 */ /* 0x000fe2000f8ef839 */
[----:B------:R-:W-:Y:S11]  /*1cc0*/  BRA.U !UP0, `(.L_x_23) ;  /* 0x0000000508ac7547 */ /* 0x000ff6000b800000 */
[----:B------:R-:W3:Y:S01]  /*1cd0*/  LDCU.128 UR12, c[0x0][0x480] ;  /* 0x00009000ff0c77ac */ /* 0x000ee20008000c00 */
[----:B------:R-:W4:Y:S01]  /*1ce0*/  LDCU.128 UR8, c[0x0][0x490] ;  /* 0x00009200ff0877ac */ /* 0x000f220008000c00 */
[----:B------:R-:W1:Y:S01]  /*1cf0*/  LDCU.64 UR20, c[0x0][0x4c0] ;  /* 0x00009800ff1477ac */ /* 0x000e620008000a00 */
[----:B------:R-:W1:Y:S01]  /*1d00*/  LDCU.64 UR16, c[0x0][0x4f0] ;  /* 0x00009e00ff1077ac */ /* 0x000e620008000a00 */
[----:B------:R-:W1:Y:S01]  /*1d10*/  LDCU UR19, c[0x0][0x4c8] ;  /* 0x00009900ff1377ac */ /* 0x000e620008000800 */
[----:B---3--:R-:W-:Y:S02]  /*1d20*/  UIMAD.WIDE.U32 UR4, UR43, UR13, URZ ;  /* 0x0000000d2b0472a5 */ /* 0x008fe4000f8e00ff */
[----:B------:R-:W-:Y:S02]  /*1d30*/  UISETP.NE.AND UP0, UPT, UR12, 0x1, UPT ;  /* 0x000000010c00788c */ /* 0x000fe4000bf05270 */
[----:B------:R-:W-:Y:S01]  /*1d40*/  USHF.R.U32.HI UR5, URZ, UR14, UR5 ;  /* 0x0000000eff057299 */ /* 0x000fe20008011605 */
[----:B------:R-:W3:Y:S03]  /*1d50*/  LDCU UR49, c[0x0][0x38c] ;  /* 0x00007180ff3177ac */ /* 0x000ee60008000800 */
[----:B------:R-:W-:-:S02]  /*1d60*/  USEL UR5, UR43, UR5, !UP0 ;  /* 0x000000052b057287 */ /* 0x000fc4000c000000 */
[----:B------:R-:W-:Y:S02]  /*1d70*/  UISETP.NE.AND UP0, UPT, UR15, 0x1, UPT ;  /* 0x000000010f00788c */ /* 0x000fe4000bf05270 */
[----:B----4-:R-:W-:Y:S01]  /*1d80*/  UIMAD.WIDE.U32 UR6, UR5, UR8, URZ ;  /* 0x00000008050672a5 */ /* 0x010fe2000f8e00ff */
[----:B------:R-:W4:Y:S01]  /*1d90*/  LDCU UR8, c[0x0][0x4a0] ;  /* 0x00009400ff0877ac */ /* 0x000f220008000800 */
[----:B------:R-:W1:Y:S05]  /*1da0*/  LDCU UR23, c[0x0][0x4cc] ;  /* 0x00009980ff1777ac */ /* 0x000e6a0008000800 */
[----:B------:R-:W-:Y:S01]  /*1db0*/  UMOV UR4, UR7 ;  /* 0x0000000700047c82 */ /* 0x000fe20008000000 */
[----:B------:R-:W1:Y:S01]  /*1dc0*/  LDCU.64 UR40, c[0x0][0x390] ;  /* 0x00007200ff2877ac */ /* 0x000e620008000a00 */
[----:B------:R-:W-:Y:S01]  /*1dd0*/  USHF.R.U32.HI UR4, URZ, UR9, UR4 ;  /* 0x00000009ff047299 */ /* 0x000fe20008011604 */
[----:B------:R-:W1:Y:S03]  /*1de0*/  LDCU UR9, c[0x0][0x4ec] ;  /* 0x00009d80ff0977ac */ /* 0x000e660008000800 */
[----:B------:R-:W-:-:S02]  /*1df0*/  USEL UR4, UR5, UR4, !UP0 ;  /* 0x0000000405047287 */ /* 0x000fc4000c000000 */
[----:B------:R-:W-:Y:S02]  /*1e00*/  UISETP.NE.AND UP0, UPT, UR10, 0x1, UPT ;  /* 0x000000010a00788c */ /* 0x000fe4000bf05270 */
[----:B------:R-:W-:Y:S01]  /*1e10*/  UIMAD.WIDE.U32 UR6, UR4, UR11, URZ ;  /* 0x0000000b040672a5 */ /* 0x000fe2000f8e00ff */
[----:B------:R-:W1:Y:S01]  /*1e20*/  LDCU.64 UR24, c[0x0][0x4d0] ;  /* 0x00009a00ff1877ac */ /* 0x000e620008000a00 */
[----:B------:R-:W-:-:S05]  /*1e30*/  UIADD3 UR42, UPT, UPT, UR55, UR36, URZ ;  /* 0x00000024372a7290 */ /* 0x000fca000fffe0ff */
[----:B------:R-:W-:Y:S01]  /*1e40*/  UMOV UR6, UR7 ;  /* 0x0000000700067c82 */ /* 0x000fe20008000000 */
[----:B------:R-:W-:Y:S02]  /*1e50*/  UIADD3 UR7, UPT, UPT, -UR4, URZ, URZ ;  /* 0x000000ff04077290 */ /* 0x000fe4000fffe1ff */
[----:B----4-:R-:W-:Y:S02]  /*1e60*/  USHF.R.U32.HI UR6, URZ, UR8, UR6 ;  /* 0x00000008ff067299 */ /* 0x010fe40008011606 */
[----:B------:R-:W-:Y:S02]  /*1e70*/  UIADD3 UR8, UPT, UPT, -UR5, URZ, URZ ;  /* 0x000000ff05087290 */ /* 0x000fe4000fffe1ff */
[----:B------:R-:W-:Y:S02]  /*1e80*/  USEL UR14, UR4, UR6, !UP0 ;  /* 0x00000006040e7287 */ /* 0x000fe4000c000000 */
[----:B------:R-:W-:Y:S02]  /*1e90*/  UIMAD UR7, UR15, UR7, UR5 ;  /* 0x000000070f0772a4 */ /* 0x000fe4000f8e0205 */
[----:B------:R-:W-:-:S02]  /*1ea0*/  UIADD3 UR6, UPT, UPT, -UR14, URZ, URZ ;  /* 0x000000ff0e067290 */ /* 0x000fc4000fffe1ff */
[----:B------:R-:W-:Y:S02]  /*1eb0*/  UIMAD UR8, UR12, UR8, UR43 ;  /* 0x000000080c0872a4 */ /* 0x000fe4000f8e022b */
[----:B------:R-:W-:Y:S02]  /*1ec0*/  UIMAD UR13, UR10, UR6, UR4 ;  /* 0x000000060a0d72a4 */ /* 0x000fe4000f8e0204 */
[----:B-1----:R-:W-:Y:S02]  /*1ed0*/  UIMAD UR11, UR8, UR20, UR9 ;  /* 0x00000014080b72a4 */ /* 0x002fe4000f8e0209 */
[----:B------:R-:W-:Y:S01]  /*1ee0*/  UIMAD UR12, UR7, UR21, UR16 ;  /* 0x00000015070c72a4 */ /* 0x000fe2000f8e0210 */
[----:B------:R-:W1:Y:S02]  /*1ef0*/  LDCU.64 UR4, c[0x0][0x4f8] ;  /* 0x00009f00ff0477ac */ /* 0x000e640008000a00 */
[----:B------:R-:W4:Y:S01]  /*1f00*/  LDCU UR6, c[0x0][0x500] ;  /* 0x0000a000ff0677ac */ /* 0x000f220008000800 */
[----:B------:R-:W-:Y:S01]  /*1f10*/  UIMAD UR13, UR13, UR19, UR17 ;  /* 0x000000130d0d72a4 */ /* 0x000fe2000f8e0211 */
[----:B------:R-:W-:Y:S01]  /*1f20*/  UMOV UR28, URZ ;  /* 0x000000ff001c7c82 */ /* 0x000fe20008000000 */
[----:B------:R-:W-:Y:S01]  /*1f30*/  UMOV UR7, UR31 ;  /* 0x0000001f00077c82 */ /* 0x000fe20008000000 */
[----:B------:R-:W-:Y:S01]  /*1f40*/  UMOV UR20, URZ ;  /* 0x000000ff00147c82 */ /* 0x000fe20008000000 */
[----:B------:R-:W-:Y:S01]  /*1f50*/  UMOV UR21, URZ ;  /* 0x000000ff00157c82 */ /* 0x000fe20008000000 */
[----:B---3--:R-:W-:-:S07]  /*1f60*/  UMOV UR22, URZ ;  /* 0x000000ff00167c82 */ /* 0x008fce0008000000 */
.L_x_29:
[----:B------:R-:W-:Y:S01]  /*1f70*/  @!P3 MOV R3, 0x3000 ;  /* 0x000030000003b802 */ /* 0x000fe20000000f00 */
[----:B------:R-:W-:Y:S01]  /*1f80*/  ULEA UR9, UR7, UR30, 0x3 ;  /* 0x0000001e07097291 */ /* 0x000fe2000f8e18ff */
[----:B--2---:R-:W-:Y:S11]  /*1f90*/  @P0 BRA `(.L_x_24) ;  /* 0x0000000000100947 */ /* 0x004ff60003800000 */
[----:B------:R-:W-:Y:S04]  /*1fa0*/  MOV R4, UR27 ;  /* 0x0000001b00047c02 */ /* 0x000fe80008000f00 */
[----:B------:R-:W-:Y:S04]  /*1fb0*/  SHF.L.U32 R4, R4, 0x1f, RZ ;  /* 0x0000001f04047819 */ /* 0x000fe800000006ff */
[----:B------:R-:W2:Y:S02]  /*1fc0*/  SYNCS.PHASECHK.TRANS64.TRYWAIT P0, [UR9+0x118], R4 ;  /* 0x00011804ff0075a7 */ /* 0x000ea40008001109 */
[----:B--2---:R-:W-:Y:S05]  /*1fd0*/  @!P0 BRA `(.L_x_25) ;  /* 0x0000007400f88947 */ /* 0x004fea0003800000 */
.L_x_24:
[----:B------:R3:W-:Y:S01]  /*1fe0*/  @!P3 SYNCS.ARRIVE.TRANS64 RZ, [UR9], R3 ;  /* 0x00000003ffffb9a7 */ /* 0x0007e20008000009 */
[----:B------:R-:W-:Y:S04]  /*1ff0*/  ULOP3.LUT UR8, UR38, 0x2, URZ, 0xfc, !UPT ;  /* 0x0000000226087892 */ /* 0x000fe8000f8efcff */
[----:B------:R-:W-:Y:S09]  /*2000*/  UISETP.NE.AND UP0, UPT, UR8, 0x2, UPT ;  /* 0x000000020800788c */ /* 0x000ff2000bf05270 */
[----:B------:R-:W-:Y:S05]  /*2010*/  BRA.U UP0, `(.L_x_26) ;  /* 0x0000000100047547 */ /* 0x000fea000b800000 */
[----:B-1--4-:R-:W-:Y:S05]  /*2020*/  BPT.TRAP 0x1 ;  /* 0x000000040000795c */ /* 0x012fea0000300000 */
.L_x_26:
[----:B------:R-:W-:Y:S04]  /*2030*/  BSSY.RECONVERGENT B0, `(.L_x_27) ;  /* 0x0000003000007945 */ /* 0x000fe80003800200 */
[----:B------:R-:W-:Y:S05]  /*2040*/  @P2 BRA `(.L_x_28) ;  /* 0x0000000000042947 */ /* 0x000fea0003800000 */
[----:B-1--4-:R-:W-:Y:S05]  /*2050*/  BPT.TRAP 0x1 ;  /* 0x000000040000795c */ /* 0x012fea0000300000 */
.L_x_28:
[----:B-1--4-:R-:W-:Y:S05]  /*2060*/  BSYNC.RECONVERGENT B0 ;  /* 0x0000000000007941 */ /* 0x012fea0003800200 */
.L_x_27:
[----:B------:R-:W-:Y:S02]  /*2070*/  UIADD3 UR8, UPT, UPT, UR7, 0x1, URZ ;  /* 0x0000000107087890 */ /* 0x000fe4000fffe0ff */
[----:B------:R-:W-:Y:S02]  /*2080*/  UIMAD UR15, UR20, UR23, UR4 ;  /* 0x00000017140f72a4 */ /* 0x000fe4000f8e0204 */
[----:B------:R-:W-:Y:S02]  /*2090*/  UISETP.NE.AND UP0, UPT, UR8, 0x23, UPT ;  /* 0x000000230800788c */ /* 0x000fe4000bf05270 */
[----:B------:R-:W-:Y:S02]  /*20a0*/  ULEA UR17, UR7, UR30, 0xc ;  /* 0x0000001e07117291 */ /* 0x000fe4000f8e60ff */
[----:B------:R-:W-:Y:S02]  /*20b0*/  USEL UR10, URZ, 0x1, UP0 ;  /* 0x00000001ff0a7887 */ /* 0x000fe40008000000 */
[----:B------:R-:W-:Y:S02]  /*20c0*/  USEL UR31, UR8, URZ, UP0 ;  /* 0x000000ff081f7287 */ /* 0x000fe40008000000 */
[----:B------:R-:W-:Y:S02]  /*20d0*/  ULOP3.LUT UR27, UR27, UR10, URZ, 0x3c, !UPT ;  /* 0x0000000a1b1b7292 */ /* 0x000fe4000f8e3cff */
[----:B------:R-:W-:Y:S02]  /*20e0*/  ULEA UR8, UR31, UR30, 0x3 ;  /* 0x0000001e1f087291 */ /* 0x000fe4000f8e18ff */
[----:B------:R-:W-:Y:S02]  /*20f0*/  ULEA UR16, UR7, UR30, 0xb ;  /* 0x0000001e07107291 */ /* 0x000fe4000f8e58ff */
[----:B------:R-:W-:Y:S01]  /*2100*/  UIADD3 UR34, UP0, UPT, UR46, 0x80, URZ ;  /* 0x000000802e227890 */ /* 0x000fe2000ff1e0ff */
[----:B--2---:R-:W-:Y:S01]  /*2110*/  MOV R0, UR27 ;  /* 0x0000001b00007c02 */ /* 0x004fe20008000f00 */
[----:B------:R-:W-:Y:S02]  /*2120*/  ULOP3.LUT UR9, UR9, 0xfefffff8, URZ, 0xc0, !UPT ;  /* 0xfefffff809097892 */ /* 0x000fe4000f8ec0ff */
[----:B------:R-:W-:Y:S01]  /*2130*/  USHF.L.U32 UR10, UR28, 0x5, URZ ;  /* 0x000000051c0a7899 */ /* 0x000fe200080006ff */
[----:B------:R-:W-:Y:S01]  /*2140*/  SHF.L.U32 R0, R0, 0x1f, RZ ;  /* 0x0000001f00007819 */ /* 0x000fe200000006ff */
[----:B------:R-:W-:Y:S02]  /*2150*/  UIADD3.X UR35, UPT, UPT, URZ, UR47, URZ, UP0, !UPT ;  /* 0x0000002fff237290 */ /* 0x000fe400087fe4ff */
[----:B------:R-:W-:Y:S01]  /*2160*/  UIADD3 UR32, UP3, UPT, UR46, 0x200, URZ ;  /* 0x000002002e207890 */ /* 0x000fe2000ff7e0ff */
[----:B------:R1:W2:Y:S01]  /*2170*/  SYNCS.PHASECHK.TRANS64.TRYWAIT P0, [UR8+0x118], R0 ;  /* 0x00011800ff0075a7 */ /* 0x0002a20008001108 */
[----:B------:R-:W-:Y:S02]  /*2180*/  UIMAD UR8, UR21, UR24, UR5 ;  /* 0x00000018150872a4 */ /* 0x000fe4000f8e0205 */
[----:B------:R-:W-:Y:S02]  /*2190*/  UIMAD UR7, UR22, UR25, UR6 ;  /* 0x00000019160772a4 */ /* 0x000fe4000f8e0206 */
[----:B------:R-:W-:Y:S02]  /*21a0*/  ULEA UR15, UR8, UR15, 0x5 ;  /* 0x0000000f080f7291 */ /* 0x000fe4000f8e28ff */
[----:B------:R-:W-:Y:S02]  /*21b0*/  UIADD3 UR8, UPT, UPT, UR17, 0x3400, URZ ;  /* 0x0000340011087890 */ /* 0x000fe4000fffe0ff */
[----:B------:R-:W-:Y:S02]  /*21c0*/  ULEA UR7, UR7, UR15, 0xa ;  /* 0x0000000f07077291 */ /* 0x000fe4000f8e50ff */
[----:B------:R-:W-:Y:S02]  /*21d0*/  UIADD3.X UR33, UPT, UPT, URZ, UR47, URZ, UP3, !UPT ;  /* 0x0000002fff217290 */ /* 0x000fe40009ffe4ff */
[----:B------:R-:W-:Y:S02]  /*21e0*/  UPRMT UR7, UR7, 0x5410, URZ ;  /* 0x0000541007077896 */ /* 0x000fe400080000ff */
[----:B------:R-:W-:Y:S02]  /*21f0*/  UIADD3 UR16, UPT, UPT, UR16, 0x26400, URZ ;  /* 0x0002640010107890 */ /* 0x000fe4000fffe0ff */
[----:B------:R-:W-:Y:S02]  /*2200*/  UIADD3 UR37, UPT, UPT, UR20, 0x1, URZ ;  /* 0x0000000114257890 */ /* 0x000fe4000fffe0ff */
[----:B------:R-:W-:Y:S02]  /*2210*/  UIADD3 UR29, UPT, UPT, UR21, 0x1, URZ ;  /* 0x00000001151d7890 */ /* 0x000fe4000fffe0ff */
[----:B------:R-:W-:Y:S02]  /*2220*/  UISETP.NE.AND UP2, UPT, UR37, UR49, UPT ;  /* 0x000000312500728c */ /* 0x000fe4000bf45270 */
[----:B------:R-:W-:Y:S02]  /*2230*/  UIADD3 UR26, UPT, UPT, UR22, 0x1, URZ ;  /* 0x00000001161a7890 */ /* 0x000fe4000fffe0ff */
[----:B------:R-:W-:Y:S01]  /*2240*/  UIADD3 UR36, UPT, UPT, UR36, 0x1, URZ ;  /* 0x0000000124247890 */ /* 0x000fe2000fffe0ff */
[----:B------:R-:W-:Y:S01]  /*2250*/  UMOV UR44, 0x0 ;  /* 0x00000000002c7882 */ /* 0x000fe20000000000 */
[----:B------:R-:W-:Y:S01]  /*2260*/  UMOV UR45, 0x10000000 ;  /* 0x10000000002d7882 */ /* 0x000fe20000000000 */
[----:B------:R-:W-:Y:S01]  /*2270*/  UMOV UR17, UR9 ;  /* 0x0000000900117c82 */ /* 0x000fe20008000000 */
[----:B------:R4:W-:Y:S01]  /*2280*/  UTMALDG.5D.IM2COL.2CTA [UR8], [UR34], UR7, desc[UR44] ;  /* 0x00002c08220073b4 */ /* 0x0009e20008261007 */
[----:B------:R-:W-:Y:S02]  /*2290*/  UMOV UR19, UR10 ;  /* 0x0000000a00137c82 */ /* 0x000fe40008000000 */
[----:B------:R-:W-:Y:S04]  /*22a0*/  @UP2 UIADD3 UR29, UPT, UPT, UR21, URZ, URZ ;  /* 0x000000ff151d2290 */ /* 0x000fe8000fffe0ff */
[----:B------:R-:W-:Y:S01]  /*22b0*/  UISETP.NE.AND UP1, UPT, UR29, UR40, UPT ;  /* 0x000000281d00728c */ /* 0x000fe2000bf25270 */
[----:B------:R3:W-:Y:S10]  /*22c0*/  UTMALDG.5D.2CTA [UR16], [UR32], desc[UR44] ;  /* 0x00002c10200075b4 */ /* 0x0007f40008221000 */
[----:B------:R-:W-:Y:S04]  /*22d0*/  @UP1 UIADD3 UR26, UPT, UPT, UR22, URZ, URZ ;  /* 0x000000ff161a1290 */ /* 0x000fe8000fffe0ff */
[----:B------:R-:W-:Y:S02]  /*22e0*/  UISETP.NE.AND UP0, UPT, UR26, UR41, UPT ;  /* 0x000000291a00728c */ /* 0x000fe4000bf05270 */
[----:B----4-:R-:W-:Y:S09]  /*22f0*/  UIADD3 UR8, UPT, UPT, UR28, 0x1, URZ ;  /* 0x000000011c087890 */ /* 0x010ff2000fffe0ff */
[----:B------:R-:W-:Y:S01]  /*2300*/  @UP0 UIADD3 UR8, UPT, UPT, UR28, URZ, URZ ;  /* 0x000000ff1c080290 */ /* 0x000fe2000fffe0ff */
[----:B------:R-:W-:Y:S01]  /*2310*/  UMOV UR7, UR31 ;  /* 0x0000001f00077c82 */ /* 0x000fe20008000000 */
[----:B---3--:R-:W-:Y:S02]  /*2320*/  USEL UR22, UR26, URZ, UP0 ;  /* 0x000000ff1a167287 */ /* 0x008fe40008000000 */
[----:B------:R-:W-:Y:S02]  /*2330*/  UISETP.NE.AND UP0, UPT, UR36, UR42, UPT ;  /* 0x0000002a2400728c */ /* 0x000fe4000bf05270 */
[----:B------:R-:W-:Y:S02]  /*2340*/  USEL UR20, UR37, URZ, UP2 ;  /* 0x000000ff25147287 */ /* 0x000fe40009000000 */
[----:B------:R-:W-:Y:S01]  /*2350*/  USEL UR21, UR29, URZ, UP1 ;  /* 0x000000ff1d157287 */ /* 0x000fe20008800000 */
[----:B------:R-:W-:Y:S04]  /*2360*/  UMOV UR28, UR8 ;  /* 0x00000008001c7c82 */ /* 0x000fe80008000000 */
[----:B-1----:R-:W-:Y:S07]  /*2370*/  BRA.U UP0, `(.L_x_29) ;  /* 0xfffffff900fc7547 */ /* 0x002fee000b83ffff */
.L_x_23:
[----:B------:R-:W-:Y:S01]  /*2380*/  ULEA UR4, UR31, UR30, 0x3 ;  /* 0x0000001e1f047291 */ /* 0x000fe2000f8e18ff */
[----:B-1----:R-:W-:Y:S01]  /*2390*/  MOV R0, UR27 ;  /* 0x0000001b00007c02 */ /* 0x002fe20008000f00 */
[----:B------:R-:W-:Y:S01]  /*23a0*/  @!P1 SYNCS.ARRIVE.TRANS64.A1T0 RZ, [UR30+0x268], RZ ;  /* 0x000268ffffff99a7 */ /* 0x000fe2000810001e */
[----:B------:R-:W-:Y:S02]  /*23b0*/  UISETP.GE.AND UP0, UPT, UR51, 0x1, UPT ;  /* 0x000000013300788c */ /* 0x000fe4000bf06270 */
[----:B------:R-:W-:-:S04]  /*23c0*/  SHF.L.U32 R0, R0, 0x1f, RZ ;  /* 0x0000001f00007819 */ /* 0x000fc800000006ff */
[----:B--2---:R1:W2:Y:S03]  /*23d0*/  SYNCS.PHASECHK.TRANS64.TRYWAIT P0, [UR4+0x118], R0 ;  /* 0x00011800ff0075a7 */ /* 0x0042a60008001104 */
[----:B------:R-:W-:Y:S05]  /*23e0*/  BRA.U !UP0, `(.L_x_30) ;  /* 0x0000000508a47547 */ /* 0x000fea000b800000 */
[----:B------:R-:W3:Y:S01]  /*23f0*/  LDCU.128 UR8, c[0x0][0x480] ;  /* 0x00009000ff0877ac */ /* 0x000ee20008000c00 */
[----:B------:R-:W4:Y:S01]  /*2400*/  LDCU.128 UR32, c[0x0][0x490] ;  /* 0x00009200ff2077ac */ /* 0x000f220008000c00 */
[----:B------:R-:W1:Y:S01]  /*2410*/  LDCU UR13, c[0x0][0x4c8] ;  /* 0x00009900ff0d77ac */ /* 0x000e620008000800 */
        /* <DEDUP_REMOVED lines=10> */
[----:B------:R-:W1:Y:S05]  /*24c0*/  LDCU.64 UR40, c[0x0][0x390] ;  /* 0x00007200ff2877ac */ /* 0x000e6a0008000a00 */
[----:B------:R-:W-:Y:S01]  /*24d0*/  UMOV UR4, UR7 ;  /* 0x0000000700047c82 */ /* 0x000fe20008000000 */
[----:B------:R-:W1:Y:S01]  /*24e0*/  LDCU.64 UR24, c[0x0][0x4d0] ;  /* 0x00009a00ff1877ac */ /* 0x000e620008000a00 */
[----:B------:R-:W-:Y:S01]  /*24f0*/  USHF.R.U32.HI UR4, URZ, UR33, UR4 ;  /* 0x00000021ff047299 */ /* 0x000fe20008011604 */
[----:B------:R-:W4:Y:S03]  /*2500*/  LDCU.64 UR32, c[0x0][0x4c0] ;  /* 0x00009800ff2077ac */ /* 0x000f260008000a00 */
[----:B------:R-:W-:-:S02]  /*2510*/  USEL UR4, UR5, UR4, !UP0 ;  /* 0x0000000405047287 */ /* 0x000fc4000c000000 */
[----:B------:R-:W-:Y:S02]  /*2520*/  UISETP.NE.AND UP0, UPT, UR34, 0x1, UPT ;  /* 0x000000012200788c */ /* 0x000fe4000bf05270 */
[----:B------:R-:W-:Y:S02]  /*2530*/  UIMAD.WIDE.U32 UR6, UR4, UR35, URZ ;  /* 0x00000023040672a5 */ /* 0x000fe4000f8e00ff */
[----:B------:R-:W-:Y:S01]  /*2540*/  UIADD3 UR42, UPT, UPT, UR51, UR42, URZ ;  /* 0x0000002a332a7290 */ /* 0x000fe2000fffe0ff */
[----:B------:R-:W-:-:S04]  /*2550*/  UMOV UR37, UR51 ;  /* 0x0000003300257c82 */ /* 0x000fc80008000000 */
[----:B------:R-:W-:Y:S01]  /*2560*/  UMOV UR6, UR7 ;  /* 0x0000000700067c82 */ /* 0x000fe20008000000 */
[----:B------:R-:W-:Y:S02]  /*2570*/  UIADD3 UR7, UPT, UPT, -UR5, URZ, URZ ;  /* 0x000000ff05077290 */ /* 0x000fe4000fffe1ff */
[----:B---3--:R-:W-:Y:S02]  /*2580*/  USHF.R.U32.HI UR6, URZ, UR9, UR6 ;  /* 0x00000009ff067299 */ /* 0x008fe40008011606 */
[----:B------:R-:W-:Y:S02]  /*2590*/  UIMAD UR7, UR8, UR7, UR43 ;  /* 0x00000007080772a4 */ /* 0x000fe4000f8e022b */
[----:B------:R-:W-:Y:S02]  /*25a0*/  USEL UR14, UR4, UR6, !UP0 ;  /* 0x00000006040e7287 */ /* 0x000fe4000c000000 */
[----:B------:R-:W-:Y:S02]  /*25b0*/  UIADD3 UR6, UPT, UPT, -UR4, URZ, URZ ;  /* 0x000000ff04067290 */ /* 0x000fe4000fffe1ff */
[----:B------:R-:W-:-:S02]  /*25c0*/  UIADD3 UR9, UPT, UPT, -UR14, URZ, URZ ;  /* 0x000000ff0e097290 */ /* 0x000fc4000fffe1ff */
[----:B------:R-:W-:Y:S02]  /*25d0*/  UIMAD UR12, UR11, UR6, UR5 ;  /* 0x000000060b0c72a4 */ /* 0x000fe4000f8e0205 */
[----:B------:R-:W-:Y:S02]  /*25e0*/  UIMAD UR9, UR34, UR9, UR4 ;  /* 0x00000009220972a4 */ /* 0x000fe4000f8e0204 */
[----:B----4-:R-:W-:Y:S01]  /*25f0*/  UIMAD UR11, UR7, UR32, UR10 ;  /* 0x00000020070b72a4 */ /* 0x010fe2000f8e020a */
[----:B------:R-:W3:Y:S02]  /*2600*/  LDCU UR43, c[0x0][0x38c] ;  /* 0x00007180ff2b77ac */ /* 0x000ee40008000800 */
[----:B------:R-:W4:Y:S01]  /*2610*/  LDCU UR6, c[0x0][0x500] ;  /* 0x0000a000ff0677ac */ /* 0x000f220008000800 */
[----:B------:R-:W2:Y:S01]  /*2620*/  LDCU.64 UR4, c[0x0][0x4f8] ;  /* 0x00009f00ff0477ac */ /* 0x000ea20008000a00 */
[----:B-1----:R-:W-:Y:S02]  /*2630*/  UIMAD UR12, UR12, UR33, UR16 ;  /* 0x000000210c0c72a4 */ /* 0x002fe4000f8e0210 */
[----:B------:R-:W-:Y:S01]  /*2640*/  UIMAD UR13, UR9, UR13, UR17 ;  /* 0x0000000d090d72a4 */ /* 0x000fe2000f8e0211 */
[----:B------:R-:W-:-:S11]  /*2650*/  UMOV UR7, UR31 ;  /* 0x0000001f00077c82 */ /* 0x000fd60008000000 */
.L_x_36:
[----:B------:R-:W-:Y:S01]  /*2660*/  @!P3 MOV R3, 0x3000 ;  /* 0x000030000003b802 */ /* 0x000fe20000000f00 */
[----:B------:R-:W-:Y:S01]  /*2670*/  ULEA UR9, UR7, UR30, 0x3 ;  /* 0x0000001e07097291 */ /* 0x000fe2000f8e18ff */
[----:B--23--:R-:W-:Y:S11]  /*2680*/  @P0 BRA `(.L_x_31) ;  /* 0x0000000000100947 */ /* 0x00cff60003800000 */
[----:B------:R-:W-:Y:S04]  /*2690*/  MOV R4, UR27 ;  /* 0x0000001b00047c02 */ /* 0x000fe80008000f00 */
[----:B------:R-:W-:Y:S04]  /*26a0*/  SHF.L.U32 R4, R4, 0x1f, RZ ;  /* 0x0000001f04047819 */ /* 0x000fe800000006ff */
[----:B------:R-:W1:Y:S02]  /*26b0*/  SYNCS.PHASECHK.TRANS64.TRYWAIT P0, [UR9+0x118], R4 ;  /* 0x00011804ff0075a7 */ /* 0x000e640008001109 */
[----:B-1----:R-:W-:Y:S05]  /*26c0*/  @!P0 BRA `(.L_x_32) ;  /* 0x0000007000548947 */ /* 0x002fea0003800000 */
.L_x_31:
[----:B------:R2:W-:Y:S01]  /*26d0*/  @!P3 SYNCS.ARRIVE.TRANS64 RZ, [UR9], R3 ;  /* 0x00000003ffffb9a7 */ /* 0x0005e20008000009 */
[----:B------:R-:W-:Y:S04]  /*26e0*/  ULOP3.LUT UR8, UR38, 0x2, URZ, 0xfc, !UPT ;  /* 0x0000000226087892 */ /* 0x000fe8000f8efcff */
[----:B------:R-:W-:Y:S09]  /*26f0*/  UISETP.NE.AND UP0, UPT, UR8, 0x2, UPT ;  /* 0x000000020800788c */ /* 0x000ff2000bf05270 */
[----:B------:R-:W-:Y:S05]  /*2700*/  BRA.U UP0, `(.L_x_33) ;  /* 0x0000000100047547 */ /* 0x000fea000b800000 */
[----:B---34-:R-:W-:Y:S05]  /*2710*/  BPT.TRAP 0x1 ;  /* 0x000000040000795c */ /* 0x018fea0000300000 */
.L_x_33:
[----:B------:R-:W-:Y:S04]  /*2720*/  BSSY.RECONVERGENT B0, `(.L_x_34) ;  /* 0x0000003000007945 */ /* 0x000fe80003800200 */
[----:B------:R-:W-:Y:S05]  /*2730*/  @P2 BRA `(.L_x_35) ;  /* 0x0000000000042947 */ /* 0x000fea0003800000 */
[----:B---34-:R-:W-:Y:S05]  /*2740*/  BPT.TRAP 0x1 ;  /* 0x000000040000795c */ /* 0x018fea0000300000 */
.L_x_35:
[----:B---34-:R-:W-:Y:S05]  /*2750*/  BSYNC.RECONVERGENT B0 ;  /* 0x0000000000007941 */ /* 0x018fea0003800200 */
.L_x_34:
        /* <DEDUP_REMOVED lines=8> */
[----:B------:R-:W-:Y:S02]  /*27e0*/  UIMAD UR10, UR21, UR24, UR5 ;  /* 0x00000018150a72a4 */ /* 0x000fe4000f8e0205 */
[----:B------:R-:W-:Y:S01]  /*27f0*/  UIADD3 UR34, UP0, UPT, UR46, 0x80, URZ ;  /* 0x000000802e227890 */ /* 0x000fe2000ff1e0ff */
[----:B-1----:R-:W-:Y:S01]  /*2800*/  MOV R0, UR27 ;  /* 0x0000001b00007c02 */ /* 0x002fe20008000f00 */
[----:B------:R-:W-:Y:S02]  /*2810*/  ULEA UR15, UR10, UR15, 0x5 ;  /* 0x0000000f0a0f7291 */ /* 0x000fe4000f8e28ff */
[----:B------:R-:W-:Y:S01]  /*2820*/  USHF.L.U32 UR19, UR28, 0x5, URZ ;  /* 0x000000051c137899 */ /* 0x000fe200080006ff */
[----:B------:R-:W-:Y:S01]  /*2830*/  SHF.L.U32 R0, R0, 0x1f, RZ ;  /* 0x0000001f00007819 */ /* 0x000fe200000006ff */
[----:B------:R-:W-:Y:S02]  /*2840*/  ULOP3.LUT UR9, UR9, 0xfefffff8, URZ, 0xc0, !UPT ;  /* 0xfefffff809097892 */ /* 0x000fe4000f8ec0ff */
[----:B------:R-:W-:Y:S01]  /*2850*/  UIADD3.X UR35, UPT, UPT, URZ, UR47, URZ, UP0, !UPT ;  /* 0x0000002fff237290 */ /* 0x000fe200087fe4ff */
[----:B------:R1:W3:Y:S01]  /*2860*/  SYNCS.PHASECHK.TRANS64.TRYWAIT P0, [UR8+0x118], R0 ;  /* 0x00011800ff0075a7 */ /* 0x0002e20008001108 */
[----:B------:R-:W-:Y:S02]  /*2870*/  ULEA UR8, UR7, UR30, 0xc ;  /* 0x0000001e07087291 */ /* 0x000fe4000f8e60ff */
[----:B------:R-:W-:Y:S02]  /*2880*/  UIMAD UR7, UR22, UR25, UR6 ;  /* 0x00000019160772a4 */ /* 0x000fe4000f8e0206 */
[----:B------:R-:W-:Y:S02]  /*2890*/  UIADD3 UR8, UPT, UPT, UR8, 0x3400, URZ ;  /* 0x0000340008087890 */ /* 0x000fe4000fffe0ff */
[----:B------:R-:W-:Y:S02]  /*28a0*/  ULEA UR7, UR7, UR15, 0xa ;  /* 0x0000000f07077291 */ /* 0x000fe4000f8e50ff */
[----:B------:R-:W-:Y:S02]  /*28b0*/  UIADD3 UR32, UP3, UPT, UR46, 0x200, URZ ;  /* 0x000002002e207890 */ /* 0x000fe4000ff7e0ff */
[----:B------:R-:W-:Y:S02]  /*28c0*/  UPRMT UR7, UR7, 0x5410, URZ ;  /* 0x0000541007077896 */ /* 0x000fe400080000ff */
[----:B------:R-:W-:Y:S02]  /*28d0*/  UIADD3.X UR33, UPT, UPT, URZ, UR47, URZ, UP3, !UPT ;  /* 0x0000002fff217290 */ /* 0x000fe40009ffe4ff */
[----:B------:R-:W-:Y:S02]  /*28e0*/  UIADD3 UR16, UPT, UPT, UR16, 0x26400, URZ ;  /* 0x0002640010107890 */ /* 0x000fe4000fffe0ff */
[----:B------:R-:W-:Y:S02]  /*28f0*/  UIADD3 UR36, UPT, UPT, UR20, 0x1, URZ ;  /* 0x0000000114247890 */ /* 0x000fe4000fffe0ff */
[----:B------:R-:W-:Y:S02]  /*2900*/  UIADD3 UR29, UPT, UPT, UR21, 0x1, URZ ;  /* 0x00000001151d7890 */ /* 0x000fe4000fffe0ff */
[----:B------:R-:W-:Y:S02]  /*2910*/  UISETP.NE.AND UP2, UPT, UR36, UR43, UPT ;  /* 0x0000002b2400728c */ /* 0x000fe4000bf45270 */
[----:B------:R-:W-:Y:S01]  /*2920*/  UIADD3 UR26, UPT, UPT, UR22, 0x1, URZ ;  /* 0x00000001161a7890 */ /* 0x000fe2000fffe0ff */
[----:B------:R-:W-:Y:S01]  /*2930*/  UMOV UR44, 0x0 ;  /* 0x00000000002c7882 */ /* 0x000fe20000000000 */
[----:B------:R-:W-:Y:S01]  /*2940*/  UMOV UR45, 0x10000000 ;  /* 0x10000000002d7882 */ /* 0x000fe20000000000 */
[----:B------:R-:W-:Y:S01]  /*2950*/  UMOV UR10, UR19 ;  /* 0x00000013000a7c82 */ /* 0x000fe20008000000 */
[----:B------:R-:W-:Y:S01]  /*2960*/  UMOV UR17, UR9 ;  /* 0x0000000900117c82 */ /* 0x000fe20008000000 */
[----:B------:R4:W-:Y:S04]  /*2970*/  UTMALDG.5D.IM2COL.2CTA [UR8], [UR34], UR7, desc[UR44] ;  /* 0x00002c08220073b4 */ /* 0x0009e80008261007 */
[----:B------:R-:W-:Y:S04]  /*2980*/  @UP2 UIADD3 UR29, UPT, UPT, UR21, URZ, URZ ;  /* 0x000000ff151d2290 */ /* 0x000fe8000fffe0ff */
[----:B------:R-:W-:Y:S01]  /*2990*/  UISETP.NE.AND UP1, UPT, UR29, UR40, UPT ;  /* 0x000000281d00728c */ /* 0x000fe2000bf25270 */
[----:B------:R2:W-:Y:S10]  /*29a0*/  UTMALDG.5D.2CTA [UR16], [UR32], desc[UR44] ;  /* 0x00002c10200075b4 */ /* 0x0005f40008221000 */
[----:B------:R-:W-:Y:S04]  /*29b0*/  @UP1 UIADD3 UR26, UPT, UPT, UR22, URZ, URZ ;  /* 0x000000ff161a1290 */ /* 0x000fe8000fffe0ff */
[----:B------:R-:W-:Y:S02]  /*29c0*/  UISETP.NE.AND UP0, UPT, UR26, UR41, UPT ;  /* 0x000000291a00728c */ /* 0x000fe4000bf05270 */
[----:B----4-:R-:W-:Y:S09]  /*29d0*/  UIADD3 UR8, UPT, UPT, UR28, 0x1, URZ ;  /* 0x000000011c087890 */ /* 0x010ff2000fffe0ff */
[----:B------:R-:W-:Y:S02]  /*29e0*/  @UP0 UIADD3 UR8, UPT, UPT, UR28, URZ, URZ ;  /* 0x000000ff1c080290 */ /* 0x000fe4000fffe0ff */
[----:B------:R-:W-:Y:S02]  /*29f0*/  UIADD3 UR7, UPT, UPT, UR37, -0x1, URZ ;  /* 0xffffffff25077890 */ /* 0x000fe4000fffe0ff */
[----:B--2---:R-:W-:Y:S02]  /*2a00*/  USEL UR22, UR26, URZ, UP0 ;  /* 0x000000ff1a167287 */ /* 0x004fe40008000000 */
[----:B------:R-:W-:Y:S02]  /*2a10*/  UISETP.GT.U32.AND UP0, UPT, UR37, 0x1, UPT ;  /* 0x000000012500788c */ /* 0x000fe4000bf04070 */
[----:B------:R-:W-:Y:S02]  /*2a20*/  USEL UR20, UR36, URZ, UP2 ;  /* 0x000000ff24147287 */ /* 0x000fe40009000000 */
[----:B------:R-:W-:Y:S01]  /*2a30*/  USEL UR21, UR29, URZ, UP1 ;  /* 0x000000ff1d157287 */ /* 0x000fe20008800000 */
[----:B------:R-:W-:Y:S01]  /*2a40*/  UMOV UR37, UR7 ;  /* 0x0000000700257c82 */ /* 0x000fe20008000000 */
[----:B------:R-:W-:Y:S01]  /*2a50*/  UMOV UR7, UR31 ;  /* 0x0000001f00077c82 */ /* 0x000fe20008000000 */
[----:B------:R-:W-:Y:S02]  /*2a60*/  UMOV UR28, UR8 ;  /* 0x00000008001c7c82 */ /* 0x000fe40008000000 */
[----:B-1----:R-:W-:Y:S07]  /*2a70*/  BRA.U UP0, `(.L_x_36) ;  /* 0xfffffff900f87547 */ /* 0x002fee000b83ffff */
.L_x_30:
[----:B------:R-:W-:Y:S01]  /*2a80*/  SHF.L.U32 R3, R2, 0x1f, RZ ;  /* 0x0000001f02037819 */ /* 0x000fe200000006ff */
[----:B------:R-:W-:-:S03]  /*2a90*/  NOP ;  /* 0x0000000000007918 */ /* 0x000fc60000000000 */
[----:B--23--:R-:W2:Y:S02]  /*2aa0*/  SYNCS.PHASECHK.TRANS64.TRYWAIT P0, [UR30+0x270], R3 ;  /* 0x00027003ff0075a7 */ /* 0x00cea4000800111e */
[----:B--2---:R-:W-:Y:S05]  /*2ab0*/  @!P0 BRA `(.L_x_37) ;  /* 0x0000006c00708947 */ /* 0x004fea0003800000 */
.L_x_161:
[----:B------:R-:W2:Y:S01]  /*2ac0*/  LDS.128 R4, [UR30+0x2b0] ;  /* 0x0002b01eff047984 */ /* 0x000ea20008000c00 */
[----:B------:R-:W-:Y:S02]  /*2ad0*/  UIADD3 UR4, UPT, UPT, UR30, 0x278, URZ ;  /* 0x000002781e047890 */ /* 0x000fe4000fffe0ff */
[----:B------:R-:W-:Y:S01]  /*2ae0*/  UISETP.GE.AND UP0, UPT, UR39, 0x1, UPT ;  /* 0x000000012700788c */ /* 0x000fe2000bf06270 */
[----:B------:R-:W-:Y:S01]  /*2af0*/  @!PT LDS RZ, [RZ] ;  /* 0x00000000fffff984 */ /* 0x000fe20000000800 */
[----:B------:R-:W-:Y:S01]  /*2b00*/  @!PT LDS RZ, [RZ] ;  /* 0x00000000fffff984 */ /* 0x000fe20000000800 */
[----:B------:R-:W-:Y:S01]  /*2b10*/  @!PT LDS RZ, [RZ] ;  /* 0x00000000fffff984 */ /* 0x000fe20000000800 */
[----:B------:R-:W-:Y:S01]  /*2b20*/  @!PT LDS RZ, [RZ] ;  /* 0x00000000fffff984 */ /* 0x000fe20000000800 */
[----:B------:R3:W-:Y:S06]  /*2b30*/  MEMBAR.ALL.CTA ;  /* 0x0000000000007992 */ /* 0x0007ec0000008000 */
[----:B---3--:R-:W3:Y:S01]  /*2b40*/  FENCE.VIEW.ASYNC.S ;  /* 0x00000000000073c6 */ /* 0x008ee20000000000 */
[----:B------:R-:W-:-:S09]  /*2b50*/  UPRMT UR4, URZ, 0x654, UR4 ;  /* 0x00000654ff047896 */ /* 0x000fd20008000004 */
[----:B---3--:R-:W-:Y:S01]  /*2b60*/  SYNCS.ARRIVE.TRANS64.RED.A1T0 RZ, [UR4], RZ ;  /* 0x000000ffffff79a7 */ /* 0x008fe20008100404 */
[----:B--2---:R-:W-:-:S13]  /*2b70*/  LOP3.LUT P0, RZ, R6, 0x1, RZ, 0xc0, !PT ;  /* 0x0000000106ff7812 */ /* 0x004fda000780c0ff */
[----:B------:R-:W-:Y:S01]  /*2b80*/  VOTEU.ANY UP1, P0 ;  /* 0x0000000000ff7886 */ /* 0x000fe20000020100 */
[----:B------:R-:W-:-:S13]  /*2b90*/  PLOP3.LUT P0, PT, PT, PT, UP1, 0x80, 0x8 ;  /* 0x000000000008781c */ /* 0x000fda0003f0f018 */
[----:B-1----:R-:W-:Y:S02]  /*2ba0*/  @P0 MOV R0, R4 ;  /* 0x0000000400000202 */ /* 0x002fe40000000f00 */
[----:B------:R-:W-:Y:S02]  /*2bb0*/  @P0 LOP3.LUT R4, R5, 0xffff, RZ, 0xc0, !PT ;  /* 0x0000ffff05040812 */ /* 0x000fe400078ec0ff */
[----:B------:R-:W-:Y:S02]  /*2bc0*/  @P0 R2UR UR6, R0 ;  /* 0x00000000000602ca */ /* 0x000fe400000e0000 */
[----:B------:R-:W-:-:S11]  /*2bd0*/  @P0 R2UR UR5, R4 ;  /* 0x00000000040502ca */ /* 0x000fd600000e0000 */
[----:B------:R-:W-:Y:S02]  /*2be0*/  @UP1 UMOV UR50, UR6 ;  /* 0x0000000600321c82 */ /* 0x000fe40008000000 */
[----:B------:R-:W-:Y:S01]  /*2bf0*/  @UP1 UMOV UR48, UR5 ;  /* 0x0000000500301c82 */ /* 0x000fe20008000000 */
[----:B------:R-:W-:Y:S05]  /*2c00*/  BRA.U !UP0, `(.L_x_38) ;  /* 0x0000000108d47547 */ /* 0x000fea000b800000 */
[----:B------:R-:W1:Y:S01]  /*2c10*/  LDCU.128 UR16, c[0x0][0xc10] ;  /* 0x00018200ff1077ac */ /* 0x000e620008000c00 */
[----:B------:R-:W2:Y:S01]  /*2c20*/  LDCU UR20, c[0x0][0xc20] ;  /* 0x00018400ff1477ac */ /* 0x000ea20008000800 */
[----:B------:R-:W3:Y:S01]  /*2c30*/  LDCU UR13, c[0x0][0xc0c] ;  /* 0x00018180ff0d77ac */ /* 0x000ee20008000800 */
[----:B------:R-:W4:Y:S01]  /*2c40*/  LDCU.64 UR14, c[0x0][0xc28] ;  /* 0x00018500ff0e77ac */ /* 0x000f220008000a00 */
[----:B------:R-:W-:Y:S02]  /*2c50*/  UISETP.NE.AND UP3, UPT, UR39, 0x1, UPT ;  /* 0x000000012700788c */ /* 0x000fe4000bf65270 */
[----:B-1----:R-:W-:Y:S02]  /*2c60*/  UIMAD.WIDE.U32 UR4, UR52, UR19, URZ ;  /* 0x00000013340472a5 */ /* 0x002fe4000f8e00ff */
[----:B------:R-:W-:Y:S02]  /*2c70*/  UIMAD.WIDE.U32 UR6, UR53, UR16, URZ ;  /* 0x00000010350672a5 */ /* 0x000fe4000f8e00ff */
[----:B------:R-:W-:-:S02]  /*2c80*/  UISETP.NE.AND UP0, UPT, UR18, 0x1, UPT ;  /* 0x000000011200788c */ /* 0x000fc4000bf05270 */
[----:B------:R-:W-:Y:S01]  /*2c90*/  UIMAD.WIDE.U32 UR10, UR48, UR19, URZ ;  /* 0x00000013300a72a5 */ /* 0x000fe2000f8e00ff */
[----:B------:R-:W-:Y:S01]  /*2ca0*/  UMOV UR4, UR5 ;  /* 0x0000000500047c82 */ /* 0x000fe20008000000 */
[----:B---3--:R-:W-:Y:S02]  /*2cb0*/  UISETP.NE.AND UP2, UPT, UR13, 0x1, UPT ;  /* 0x000000010d00788c */ /* 0x008fe4000bf45270 */
[----:B--2---:R-:W-:Y:S02]  /*2cc0*/  USHF.R.U32.HI UR5, URZ, UR20, UR4 ;  /* 0x00000014ff057299 */ /* 0x004fe40008011604 */
[----:B------:R-:W-:Y:S01]  /*2cd0*/  UIMAD.WIDE.U32 UR8, UR50, UR16, URZ ;  /* 0x00000010320872a5 */ /* 0x000fe2000f8e00ff */
[----:B------:R-:W-:Y:S01]  /*2ce0*/  UMOV UR4, UR7 ;  /* 0x0000000700047c82 */ /* 0x000fe20008000000 */
[----:B------:R-:W-:Y:S02]  /*2cf0*/  USEL UR5, UR52, UR5, !UP0 ;  /* 0x0000000534057287 */ /* 0x000fe4000c000000 */
[----:B------:R-:W-:-:S02]  /*2d00*/  USHF.R.U32.HI UR4, URZ, UR17, UR4 ;  /* 0x00000011ff047299 */ /* 0x000fc40008011604 */
[----:B----4-:R-:W-:Y:S02]  /*2d10*/  UIMAD.WIDE.U32 UR6, UR5, UR14, URZ ;  /* 0x0000000e050672a5 */ /* 0x010fe4000f8e00ff */
[----:B------:R-:W-:Y:S01]  /*2d20*/  USEL UR12, UR53, UR4, !UP2 ;  /* 0x00000004350c7287 */ /* 0x000fe2000d000000 */
[----:B------:R-:W-:Y:S02]  /*2d30*/  UMOV UR8, UR9 ;  /* 0x0000000900087c82 */ /* 0x000fe40008000000 */
[----:B------:R-:W-:Y:S01]  /*2d40*/  UMOV UR4, UR11 ;  /* 0x0000000b00047c82 */ /* 0x000fe20008000000 */
[----:B------:R-:W-:Y:S01]  /*2d50*/  UIMAD.WIDE.U32 UR10, UR12, UR14, URZ ;  /* 0x0000000e0c0a72a5 */ /* 0x000fe2000f8e00ff */
[----:B------:R-:W-:Y:S01]  /*2d60*/  UMOV UR6, UR7 ;  /* 0x0000000700067c82 */ /* 0x000fe20008000000 */
[----:B------:R-:W-:Y:S02]  /*2d70*/  USHF.R.U32.HI UR4, URZ, UR20, UR4 ;  /* 0x00000014ff047299 */ /* 0x000fe40008011604 */
[----:B------:R-:W-:-:S02]  /*2d80*/  @UP3 USHF.R.U32.HI UR5, URZ, UR15, UR6 ;  /* 0x0000000fff053299 */ /* 0x000fc40008011606 */
[----:B------:R-:W-:Y:S01]  /*2d90*/  USHF.R.U32.HI UR17, URZ, UR17, UR8 ;  /* 0x00000011ff117299 */ /* 0x000fe20008011608 */
[----:B------:R-:W-:Y:S01]  /*2da0*/  UMOV UR6, UR11 ;  /* 0x0000000b00067c82 */ /* 0x000fe20008000000 */
[----:B------:R-:W-:Y:S02]  /*2db0*/  USEL UR4, UR48, UR4, !UP0 ;  /* 0x0000000430047287 */ /* 0x000fe4000c000000 */
[----:B------:R-:W-:Y:S02]  /*2dc0*/  @UP3 USHF.R.U32.HI UR12, URZ, UR15, UR6 ;  /* 0x0000000fff0c3299 */ /* 0x000fe40008011606 */
[----:B------:R-:W-:Y:S02]  /*2dd0*/  UIMAD UR6, UR39, UR5, URZ ;  /* 0x00000005270672a4 */ /* 0x000fe4000f8e02ff */
[----:B------:R-:W-:Y:S02]  /*2de0*/  USEL UR5, UR50, UR17, !UP2 ;  /* 0x0000001132057287 */ /* 0x000fe4000d000000 */
[----:B------:R-:W-:-:S02]  /*2df0*/  UIMAD UR8, UR39, UR12, URZ ;  /* 0x0000000c270872a4 */ /* 0x000fc4000f8e02ff */
[----:B------:R-:W-:Y:S02]  /*2e00*/  UISETP.GE.AND UP0, UPT, UR4, UR6, UPT ;  /* 0x000000060400728c */ /* 0x000fe4000bf06270 */
[----:B------:R-:W-:Y:S02]  /*2e10*/  UIMAD.WIDE.U32 UR6, UR4, UR14, URZ ;  /* 0x0000000e040672a5 */ /* 0x000fe4000f8e00ff */
[----:B------:R-:W-:Y:S02]  /*2e20*/  UISETP.GE.OR UP0, UPT, UR5, UR8, UP0 ;  /* 0x000000080500728c */ /* 0x000fe40008706670 */
[----:B------:R-:W-:Y:S02]  /*2e30*/  UIMAD.WIDE.U32 UR8, UR5, UR14, URZ ;  /* 0x0000000e050872a5 */ /* 0x000fe4000f8e00ff */
[----:B------:R-:W-:Y:S01]  /*2e40*/  UIADD3 UR10, UPT, UPT, -UR4, URZ, URZ ;  /* 0x000000ff040a7290 */ /* 0x000fe2000fffe1ff */
[----:B------:R-:W-:Y:S02]  /*2e50*/  UMOV UR6, UR7 ;  /* 0x0000000700067c82 */ /* 0x000fe40008000000 */
[----:B------:R-:W-:-:S02]  /*2e60*/  USHF.R.U32.HI UR6, URZ, UR15, UR6 ;  /* 0x0000000fff067299 */ /* 0x000fc40008011606 */
[----:B------:R-:W-:Y:S02]  /*2e70*/  UIMAD UR10, UR18, UR10, UR48 ;  /* 0x0000000a120a72a4 */ /* 0x000fe4000f8e0230 */
[----:B------:R-:W-:Y:S01]  /*2e80*/  USEL UR6, UR4, UR6, !UP3 ;  /* 0x0000000604067287 */ /* 0x000fe2000d800000 */
[----:B------:R-:W-:Y:S01]  /*2e90*/  @!UP0 UMOV UR7, UR9 ;  /* 0x0000000900078c82 */ /* 0x000fe20008000000 */
[----:B------:R-:W-:Y:S02]  /*2ea0*/  UIADD3 UR9, UPT, UPT, -UR5, URZ, URZ ;  /* 0x000000ff05097290 */ /* 0x000fe4000fffe1ff */
[----:B------:R-:W-:Y:S02]  /*2eb0*/  @!UP0 USHF.R.U32.HI UR7, URZ, UR15, UR7 ;  /* 0x0000000fff078299 */ /* 0x000fe40008011607 */
[----:B------:R-:W-:Y:S02]  /*2ec0*/  UIADD3 UR8, UPT, UPT, -UR6, URZ, URZ ;  /* 0x000000ff06087290 */ /* 0x000fe4000fffe1ff */
[----:B------:R-:W-:-:S02]  /*2ed0*/  @!UP0 USEL UR7, UR5, UR7, !UP3 ;  /* 0x0000000705078287 */ /* 0x000fc4000d800000 */
[----:B------:R-:W-:Y:S02]  /*2ee0*/  UIMAD UR8, UR39, UR8, UR4 ;  /* 0x00000008270872a4 */ /* 0x000fe4000f8e0204 */
[----:B------:R-:W-:Y:S02]  /*2ef0*/  @!UP0 UIADD3 UR6, UPT, UPT, UR6, -UR7, URZ ;  /* 0x8000000706068290 */ /* 0x000fe4000fffe0ff */
[----:B------:R-:W-:Y:S02]  /*2f00*/  @!UP0 UIMAD UR7, UR8, UR12, UR7 ;  /* 0x0000000c080782a4 */ /* 0x000fe4000f8e0207 */
[----:B------:R-:W-:Y:S02]  /*2f10*/  @!UP0 UIMAD UR4, UR39, UR6, UR5 ;  /* 0x00000006270482a4 */ /* 0x000fe4000f8e0205 */
[----:B------:R-:W-:Y:S02]  /*2f20*/  UIMAD UR6, UR13, UR9, UR50 ;  /* 0x000000090d0672a4 */ /* 0x000fe4000f8e0232 */
[----:B------:R-:W-:Y:S01]  /*2f30*/  UIMAD UR48, UR4, UR18, UR10 ;  /* 0x00000012043072a4 */ /* 0x000fe2000f8e020a */
[----:B------:R-:W-:-:S02]  /*2f40*/  @!UP0 UMOV UR5, UR7 ;  /* 0x0000000700058c82 */ /* 0x000fc40008000000 */
[----:B------:R-:W-:-:S12]  /*2f50*/  UIMAD UR50, UR5, UR13, UR6 ;  /* 0x0000000d053272a4 */ /* 0x000fd8000f8e0206 */
.L_x_38:
[----:B------:R-:W1:Y:S02]  /*2f60*/  LDCU UR4, c[0x0][0xc30] ;  /* 0x00018600ff0477ac */ /* 0x000e640008000800 */
[----:B-1----:R-:W-:-:S09]  /*2f70*/  UISETP.NE.AND UP0, UPT, UR4, 0x1, UPT ;  /* 0x000000010400788c */ /* 0x002fd2000bf05270 */
[----:B------:R-:W-:Y:S05]  /*2f80*/  BRA.U UP0, `(.L_x_39) ;  /* 0x0000000100447547 */ /* 0x000fea000b800000 */
[----:B------:R-:W1:Y:S01]  /*2f90*/  LDCU.128 UR8, c[0x0][0xc10] ;  /* 0x00018200ff0877ac */ /* 0x000e620008000c00 */
[----:B------:R-:W2:Y:S01]  /*2fa0*/  LDCU UR12, c[0x0][0xc0c] ;  /* 0x00018180ff0c77ac */ /* 0x000ea20008000800 */
[----:B------:R-:W3:Y:S01]  /*2fb0*/  LDCU UR13, c[0x0][0xc20] ;  /* 0x00018400ff0d77ac */ /* 0x000ee20008000800 */
[----:B-1----:R-:W-:Y:S02]  /*2fc0*/  UIMAD.WIDE.U32 UR6, UR50, UR8, URZ ;  /* 0x00000008320672a5 */ /* 0x002fe4000f8e00ff */
[----:B------:R-:W-:Y:S02]  /*2fd0*/  UIMAD.WIDE.U32 UR4, UR48, UR11, URZ ;  /* 0x0000000b300472a5 */ /* 0x000fe4000f8e00ff */
[----:B--2---:R-:W-:Y:S02]  /*2fe0*/  UISETP.NE.AND UP2, UPT, UR12, 0x1, UPT ;  /* 0x000000010c00788c */ /* 0x004fe4000bf45270 */
[----:B------:R-:W-:Y:S01]  /*2ff0*/  UISETP.NE.AND UP0, UPT, UR10, 0x1, UPT ;  /* 0x000000010a00788c */ /* 0x000fe2000bf05270 */
[----:B------:R-:W-:-:S02]  /*3000*/  UMOV UR6, UR7 ;  /* 0x0000000700067c82 */ /* 0x000fc40008000000 */
[----:B------:R-:W-:Y:S01]  /*3010*/  UMOV UR4, UR5 ;  /* 0x0000000500047c82 */ /* 0x000fe20008000000 */
[----:B------:R-:W-:Y:S02]  /*3020*/  USHF.R.U32.HI UR6, URZ, UR9, UR6 ;  /* 0x00000009ff067299 */ /* 0x000fe40008011606 */
[----:B---3--:R-:W-:Y:S02]  /*3030*/  USHF.R.U32.HI UR4, URZ, UR13, UR4 ;  /* 0x0000000dff047299 */ /* 0x008fe40008011604 */
[----:B------:R-:W-:Y:S02]  /*3040*/  USEL UR5, UR50, UR6, !UP2 ;  /* 0x0000000632057287 */ /* 0x000fe4000d000000 */
[----:B------:R-:W-:-:S04]  /*3050*/  USEL UR4, UR48, UR4, !UP0 ;  /* 0x0000000430047287 */ /* 0x000fc8000c000000 */
[----:B------:R-:W-:Y:S02]  /*3060*/  UIADD3 UR6, UPT, UPT, UR5, -UR4, URZ ;  /* 0x8000000405067290 */ /* 0x000fe4000fffe0ff */
[----:B------:R-:W-:Y:S02]  /*3070*/  UIADD3 UR4, UPT, UPT, -UR5, UR4, URZ ;  /* 0x0000000405047290 */ /* 0x000fe4000fffe1ff */
[----:B------:R-:W-:Y:S02]  /*3080*/  UIMAD UR48, UR6, UR10, UR48 ;  /* 0x0000000a063072a4 */ /* 0x000fe4000f8e0230 */
[----:B------:R-:W-:-:S12]  /*3090*/  UIMAD UR50, UR4, UR12, UR50 ;  /* 0x0000000c043272a4 */ /* 0x000fd8000f8e0232 */
.L_x_39:
[----:B------:R-:W-:Y:S01]  /*30a0*/  R2UR UR5, R48 ;  /* 0x00000000300572ca */ /* 0x000fe200000e0000 */
[----:B------:R-:W-:Y:S01]  /*30b0*/  UMOV UR36, UR42 ;  /* 0x0000002a00247c82 */ /* 0x000fe20008000000 */
[----:B------:R-:W-:Y:S02]  /*30c0*/  R2UR UR4, R47 ;  /* 0x000000002f0472ca */ /* 0x000fe400000e0000 */
[----:B------:R-:W-:Y:S02]  /*30d0*/  PLOP3.LUT P1, PT, PT, PT, PT, 0x80, 0x8 ;  /* 0x000000000008781c */ /* 0x000fe40003f2f070 */
[----:B------:R-:W-:-:S07]  /*30e0*/  LOP3.LUT R2, R2, 0x1, RZ, 0x3c, !PT ;  /* 0x0000000102027812 */ /* 0x000fce00078e3cff */
[----:B------:R-:W-:Y:S02]  /*30f0*/  UIADD3 UR44, UPT, UPT, UR50, UR5, URZ ;  /* 0x00000005322c7290 */ /* 0x000fe4000fffe0ff */
[----:B------:R-:W-:Y:S01]  /*3100*/  UIADD3 UR19, UPT, UPT, UR48, UR4, URZ ;  /* 0x0000000430137290 */ /* 0x000fe2000fffe0ff */
[----:B------:R-:W-:Y:S11]  /*3110*/  BRA.U UP1, `(.L_x_40) ;  /* 0xffffffe901a47547 */ /* 0x000ff6000b83ffff */
[----:B------:R-:W-:Y:S01]  /*3120*/  UIADD3 UR30, UPT, UPT, UR30, 0x118, URZ ;  /* 0x000001181e1e7890 */ /* 0x000fe2000fffe0ff */
[----:B------:R-:W-:-:S03]  /*3130*/  MOV R2, UR27 ;  /* 0x0000001b00027c02 */ /* 0x000fc60008000f00 */
[----:B------:R-:W-:Y:S01]  /*3140*/  ULEA UR4, UR31, UR30, 0x3 ;  /* 0x0000001e1f047291 */ /* 0x000fe2000f8e18ff */
[----:B------:R-:W-:-:S08]  /*3150*/  SHF.L.U32 R2, R2, 0x1f, RZ ;  /* 0x0000001f02027819 */ /* 0x000fd000000006ff */
[----:B------:R-:W1:Y:S02]  /*3160*/  SYNCS.PHASECHK.TRANS64.TRYWAIT P0, [UR4], R2 ;  /* 0x00000002ff0075a7 */ /* 0x000e640008001104 */
[----:B-1----:R-:W-:Y:S05]  /*3170*/  @!P0 BRA `(.L_x_41) ;  /* 0x0000006400d88947 */ /* 0x002fea0003800000 */
.L_x_163:
[----:B------:R-:W-:-:S04]  /*3180*/  UIADD3 UR4, UPT, UPT, UR31, 0x1, URZ ;  /* 0x000000011f047890 */ /* 0x000fc8000fffe0ff */
[----:B------:R-:W-:-:S04]  /*3190*/  UISETP.NE.AND UP0, UPT, UR4, 0x23, UPT ;  /* 0x000000230400788c */ /* 0x000fc8000bf05270 */
[----:B------:R-:W-:Y:S02]  /*31a0*/  USEL UR5, URZ, 0x1, UP0 ;  /* 0x00000001ff057887 */ /* 0x000fe40008000000 */
[----:B------:R-:W-:Y:S02]  /*31b0*/  USEL UR4, UR4, URZ, UP0 ;  /* 0x000000ff04047287 */ /* 0x000fe40008000000 */
[----:B------:R-:W-:Y:S02]  /*31c0*/  ULOP3.LUT UR6, UR27, UR5, URZ, 0x3c, !UPT ;  /* 0x000000051b067292 */ /* 0x000fe4000f8e3cff */
[----:B------:R-:W-:-:S04]  /*31d0*/  ULEA UR5, UR4, UR30, 0x3 ;  /* 0x0000001e04057291 */ /* 0x000fc8000f8e18ff */
[----:B-1----:R-:W-:-:S04]  /*31e0*/  MOV R2, UR6 ;  /* 0x0000000600027c02 */ /* 0x002fc80008000f00 */
[----:B------:R-:W-:-:S04]  /*31f0*/  SHF.L.U32 R2, R2, 0x1f, RZ ;  /* 0x0000001f02027819 */ /* 0x000fc800000006ff */
[----:B------:R-:W1:Y:S02]  /*3200*/  SYNCS.PHASECHK.TRANS64.TRYWAIT P0, [UR5], R2 ;  /* 0x00000002ff0075a7 */ /* 0x000e640008001105 */
[----:B-1----:R-:W-:Y:S05]  /*3210*/  @!P0 BRA `(.L_x_42) ;  /* 0x0000006400c88947 */ /* 0x002fea0003800000 */
.L_x_165:
        /* <DEDUP_REMOVED lines=10> */
.L_x_167:
        /* <DEDUP_REMOVED lines=10> */
.L_x_169:
        /* <DEDUP_REMOVED lines=10> */
.L_x_171:
        /* <DEDUP_REMOVED lines=10> */
.L_x_173:
        /* <DEDUP_REMOVED lines=10> */
.L_x_175:
        /* <DEDUP_REMOVED lines=10> */
.L_x_177:
        /* <DEDUP_REMOVED lines=10> */
.L_x_179:
        /* <DEDUP_REMOVED lines=10> */
.L_x_181:
        /* <DEDUP_REMOVED lines=10> */
.L_x_183:
        /* <DEDUP_REMOVED lines=10> */
.L_x_185:
        /* <DEDUP_REMOVED lines=10> */
.L_x_187:
        /* <DEDUP_REMOVED lines=10> */
.L_x_189:
        /* <DEDUP_REMOVED lines=10> */
.L_x_191:
        /* <DEDUP_REMOVED lines=10> */
.L_x_193:
        /* <DEDUP_REMOVED lines=10> */
.L_x_195:
        /* <DEDUP_REMOVED lines=10> */
.L_x_197:
        /* <DEDUP_REMOVED lines=10> */
.L_x_199:
        /* <DEDUP_REMOVED lines=10> */
.L_x_201:
        /* <DEDUP_REMOVED lines=10> */
.L_x_203:
        /* <DEDUP_REMOVED lines=10> */
.L_x_205:
        /* <DEDUP_REMOVED lines=10> */
.L_x_207:
        /* <DEDUP_REMOVED lines=10> */
.L_x_209:
        /* <DEDUP_REMOVED lines=10> */
.L_x_211:
        /* <DEDUP_REMOVED lines=10> */
.L_x_213:
        /* <DEDUP_REMOVED lines=10> */
.L_x_215:
        /* <DEDUP_REMOVED lines=10> */
.L_x_217:
        /* <DEDUP_REMOVED lines=10> */
.L_x_219:
        /* <DEDUP_REMOVED lines=10> */
.L_x_221:
        /* <DEDUP_REMOVED lines=10> */
.L_x_223:
        /* <DEDUP_REMOVED lines=10> */
.L_x_225:
        /* <DEDUP_REMOVED lines=10> */
.L_x_227:
        /* <DEDUP_REMOVED lines=10> */
.L_x_229:
[----:B------:R-:W-:-:S04]  /*4620*/  UIADD3 UR4, UPT, UPT, UR4, 0x1, URZ ;  /* 0x0000000104047890 */ /* 0x000fc8000fffe0ff */
[----:B------:R-:W-:-:S04]  /*4630*/  UISETP.NE.AND UP0, UPT, UR4, 0x23, UPT ;  /* 0x000000230400788c */ /* 0x000fc8000bf05270 */
[----:B------:R-:W-:Y:S02]  /*4640*/  USEL UR5, URZ, 0x1, UP0 ;  /* 0x00000001ff057887 */ /* 0x000fe40008000000 */
[----:B------:R-:W-:Y:S02]  /*4650*/  USEL UR4, UR4, URZ, UP0 ;  /* 0x000000ff04047287 */ /* 0x000fe40008000000 */
[----:B------:R-:W-:Y:S02]  /*4660*/  ULOP3.LUT UR5, UR6, UR5, URZ, 0x3c, !UPT ;  /* 0x0000000506057292 */ /* 0x000fe4000f8e3cff */
[----:B------:R-:W-:-:S04]  /*4670*/  ULEA UR4, UR4, UR30, 0x3 ;  /* 0x0000001e04047291 */ /* 0x000fc8000f8e18ff */
[----:B-1----:R-:W-:Y:S02]  /*4680*/  IMAD.U32 R2, RZ, RZ, UR5 ;  /* 0x00000005ff027e24 */ /* 0x002fe4000f8e00ff */
[----:B------:R-:W-:-:S03]  /*4690*/  MOV R0, UR4 ;  /* 0x0000000400007c02 */ /* 0x000fc60008000f00 */
[----:B------:R-:W-:-:S07]  /*46a0*/  SHF.L.U32 R2, R2, 0x1f, RZ ;  /* 0x0000001f02027819 */ /* 0x000fce00000006ff */
.L_x_75:
[----:B-1----:R1:W2:Y:S02]  /*46b0*/  SYNCS.PHASECHK.TRANS64.TRYWAIT P0, [R0+URZ], R2 ;  /* 0x00000002000075a7 */ /* 0x0022a400080011ff */
[----:B--2---:R-:W-:Y:S05]  /*46c0*/  @!P0 NANOSLEEP.SYNCS 0x989680 ;  /* 0x009896800000895d */ /* 0x004fea0003900000 */
[----:B------:R-:W2:Y:S02]  /*46d0*/  @!P0 SYNCS.PHASECHK.TRANS64 P0, [R0+URZ], R2 ;  /* 0x00000002000085a7 */ /* 0x000ea400080010ff */
[----:B--2---:R-:W-:Y:S05]  /*46e0*/  @P0 EXIT ;  /* 0x000000000000094d */ /* 0x004fea0003800000 */
[----:B------:R-:W-:Y:S05]  /*46f0*/  BRA `(.L_x_75) ;  /* 0xfffffffc00ec7947 */ /* 0x000fea000383ffff */
.L_x_22:
[----:B------:R-:W2:Y:S02]  /*4700*/  S2UR UR4, SR_CgaCtaId ;  /* 0x00000000000479c3 */ /* 0x000ea40000008800 */
[----:B--2---:R-:W-:-:S04]  /*4710*/  UISETP.NE.AND UP0, UPT, UR4, URZ, UPT ;  /* 0x000000ff0400728c */ /* 0x004fc8000bf05270 */
[----:B------:R-:W-:-:S09]  /*4720*/  UISETP.NE.OR UP0, UPT, UR18, 0x1, UP0 ;  /* 0x000000011200788c */ /* 0x000fd20008705670 */
[----:B------:R-:W-:Y:S05]  /*4730*/  BRA.U UP0, `(.L_x_76) ;  /* 0x0000000100b47547 */ /* 0x000fea000b800000 */
[----:B------:R-:W2:Y:S01]  /*4740*/  S2UR UR5, SR_CgaCtaId ;  /* 0x00000000000579c3 */ /* 0x000ea20000008800 */
[----:B------:R-:W-:Y:S01]  /*4750*/  UMOV UR4, 0x400 ;  /* 0x0000040000047882 */ /* 0x000fe20000000000 */
[----:B------:R-:W-:Y:S01]  /*4760*/  HFMA2 R2, -RZ, RZ, 0, 5.9604644775390625e-08 ;  /* 0x00000001ff027431 */ /* 0x000fe200000001ff */
[----:B------:R-:W-:Y:S01]  /*4770*/  ISETP.GE.U32.AND P0, PT, R3, 0x2, PT ;  /* 0x000000020300780c */ /* 0x000fe20003f06070 */
[----:B------:R-:W-:Y:S01]  /*4780*/  IMAD.MOV.U32 R8, RZ, RZ, RZ ;  /* 0x000000ffff087224 */ /* 0x000fe200078e00ff */
[----:B--2---:R-:W-:-:S04]  /*4790*/  ULEA UR4, UR5, UR4, 0x18 ;  /* 0x0000000405047291 */ /* 0x004fc8000f8ec0ff */
[----:B------:R-:W-:Y:S02]  /*47a0*/  UIADD3 UR5, UPT, UPT, UR4, 0x278, URZ ;  /* 0x0000027804057890 */ /* 0x000fe4000fffe0ff */
[----:B------:R-:W-:Y:S02]  /*47b0*/  UIADD3 UR8, UPT, UPT, UR4, 0x270, URZ ;  /* 0x0000027004087890 */ /* 0x000fe4000fffe0ff */
[----:B------:R-:W-:-:S12]  /*47c0*/  UPRMT UR5, URZ, 0x654, UR5 ;  /* 0x00000654ff057896 */ /* 0x000fd80008000005 */
.L_x_79:
[----:B------:R-:W-:Y:S01]  /*47d0*/  SHF.L.U32 R6, R2, 0x1f, RZ ;  /* 0x0000001f02067819 */ /* 0x000fe200000006ff */
[----:B------:R-:W-:Y:S02]  /*47e0*/  IMAD.U32 R4, RZ, RZ, UR8 ;  /* 0x00000008ff047e24 */ /* 0x000fe4000f8e00ff */
[----:B------:R-:W-:Y:S01]  /*47f0*/  @!P0 IMAD.MOV.U32 R5, RZ, RZ, 0x10 ;  /* 0x00000010ff058424 */ /* 0x000fe200078e00ff */
[----:B------:R-:W2:Y:S02]  /*4800*/  SYNCS.PHASECHK.TRANS64.TRYWAIT P1, [UR4+0x278], R6 ;  /* 0x00027806ff0075a7 */ /* 0x000ea40008021104 */
[----:B------:R-:W-:-:S04]  /*4810*/  PRMT R4, R3, 0x654, R4 ;  /* 0x0000065403047816 */ /* 0x000fc80000000004 */
[----:B------:R-:W-:Y:S01]  /*4820*/  SEL R0, R4, R0, !P0 ;  /* 0x0000000004007207 */ /* 0x000fe20004000000 */
[----:B--2---:R-:W-:Y:S06]  /*4830*/  @!P1 BRA `(.L_x_77) ;  /* 0x0000005c00589947 */ /* 0x004fec0003800000 */
.L_x_231:
[----:B------:R-:W-:Y:S01]  /*4840*/  UIADD3 UR6, UPT, UPT, UR4, 0x2b0, URZ ;  /* 0x000002b004067890 */ /* 0x000fe2000fffe0ff */
[----:B------:R3:W-:Y:S01]  /*4850*/  @!P0 SYNCS.ARRIVE.TRANS64.RED RZ, [R0+URZ], R5 ;  /* 0x0000000500ff89a7 */ /* 0x0007e200080004ff */
[----:B------:R-:W-:Y:S01]  /*4860*/  UIADD3 UR7, UPT, UPT, UR4, 0x270, URZ ;  /* 0x0000027004077890 */ /* 0x000fe2000fffe0ff */
[----:B------:R-:W-:-:S08]  /*4870*/  LOP3.LUT R2, R2, 0x1, RZ, 0x3c, !PT ;  /* 0x0000000102027812 */ /* 0x000fd000078e3cff */
[----:B------:R-:W-:Y:S06]  /*4880*/  UGETNEXTWORKID.BROADCAST [UR6], [UR7] ;  /* 0x00000000060073ca */ /* 0x000fec0008000100 */
[----:B---3--:R-:W-:-:S04]  /*4890*/  SHF.L.U32 R5, R8, 0x1f, RZ ;  /* 0x0000001f08057819 */ /* 0x008fc800000006ff */
[----:B------:R-:W3:Y:S02]  /*48a0*/  SYNCS.PHASECHK.TRANS64.TRYWAIT P1, [UR4+0x270], R5 ;  /* 0x00027005ff0075a7 */ /* 0x000ee40008021104 */
[----:B---3--:R-:W-:Y:S05]  /*48b0*/  @!P1 BRA `(.L_x_78) ;  /* 0x0000005c00509947 */ /* 0x008fea0003800000 */
.L_x_233:
[----:B--2---:R-:W2:Y:S01]  /*48c0*/  LDS.128 R4, [UR4+0x2b0] ;  /* 0x0002b004ff047984 */ /* 0x004ea20008000c00 */
[----:B------:R-:W-:Y:S01]  /*48d0*/  LOP3.LUT R8, R8, 0x1, RZ, 0x3c, !PT ;  /* 0x0000000108087812 */ /* 0x000fe200078e3cff */
[----:B------:R-:W-:Y:S01]  /*48e0*/  @!PT LDS RZ, [RZ] ;  /* 0x00000000fffff984 */ /* 0x000fe20000000800 */
[----:B------:R-:W-:Y:S01]  /*48f0*/  @!PT LDS RZ, [RZ] ;  /* 0x00000000fffff984 */ /* 0x000fe20000000800 */
[----:B------:R-:W-:Y:S01]  /*4900*/  @!PT LDS RZ, [RZ] ;  /* 0x00000000fffff984 */ /* 0x000fe20000000800 */
[----:B------:R-:W-:Y:S01]  /*4910*/  @!PT LDS RZ, [RZ] ;  /* 0x00000000fffff984 */ /* 0x000fe20000000800 */
[----:B------:R3:W-:Y:S06]  /*4920*/  MEMBAR.ALL.CTA ;  /* 0x0000000000007992 */ /* 0x0007ec0000008000 */
[----:B---3--:R-:W3:Y:S02]  /*4930*/  FENCE.VIEW.ASYNC.S ;  /* 0x00000000000073c6 */ /* 0x008ee40000000000 */
[----:B---3--:R-:W-:Y:S01]  /*4940*/  SYNCS.ARRIVE.TRANS64.RED.A1T0 RZ, [UR5], RZ ;  /* 0x000000ffffff79a7 */ /* 0x008fe20008100405 */
[----:B--2---:R-:W-:-:S13]  /*4950*/  LOP3.LUT P1, RZ, R6, 0x1, RZ, 0xc0, !PT ;  /* 0x0000000106ff7812 */ /* 0x004fda000782c0ff */
[----:B------:R-:W-:Y:S05]  /*4960*/  @P1 BRA `(.L_x_79) ;  /* 0xfffffffc00981947 */ /* 0x000fea000383ffff */
[----:B------:R-:W-:-:S04]  /*4970*/  SHF.L.U32 R0, R2, 0x1f, RZ ;  /* 0x0000001f02007819 */ /* 0x000fc800000006ff */
[----:B------:R-:W2:Y:S02]  /*4980*/  SYNCS.PHASECHK.TRANS64 P0, [UR4+0x278], R0 ;  /* 0x00027800ff0075a7 */ /* 0x000ea40008001004 */
[----:B-12---:R-:W-:Y:S05]  /*4990*/  @P0 EXIT ;  /* 0x000000000000094d */ /* 0x006fea0003800000 */
[----:B------:R-:W-:-:S07]  /*49a0*/  MOV R0, UR4 ;  /* 0x0000000400007c02 */ /* 0x000fce0008000f00 */
.L_x_80:
[----:B-1----:R-:W-:-:S04]  /*49b0*/  SHF.L.U32 R3, R2, 0x1f, RZ ;  /* 0x0000001f02037819 */ /* 0x002fc800000006ff */
[----:B------:R1:W2:Y:S03]  /*49c0*/  SYNCS.PHASECHK.TRANS64.TRYWAIT P0, [R0+URZ+0x278], R3 ;  /* 0x00027803000075a7 */ /* 0x0002a600080011ff */
[----:B--2---:R-:W-:Y:S05]  /*49d0*/  @!P0 NANOSLEEP.SYNCS 0x989680 ;  /* 0x009896800000895d */ /* 0x004fea0003900000 */
[----:B------:R-:W2:Y:S02]  /*49e0*/  @!P0 SYNCS.PHASECHK.TRANS64 P0, [R0+URZ+0x278], R3 ;  /* 0x00027803000085a7 */ /* 0x000ea400080010ff */
[----:B--2---:R-:W-:Y:S05]  /*49f0*/  @P0 EXIT ;  /* 0x000000000000094d */ /* 0x004fea0003800000 */
[----:B------:R-:W-:Y:S05]  /*4a00*/  BRA `(.L_x_80) ;  /* 0xfffffffc00e87947 */ /* 0x000fea000383ffff */
.L_x_76:
[----:B------:R-:W-:Y:S05]  /*4a10*/  BRA.U UP4, `(.L_x_81) ;  /* 0x0000001104647547 */ /* 0x000fea000b800000 */
[----:B------:R-:W2:Y:S01]  /*4a20*/  S2UR UR4, SR_CgaCtaId ;  /* 0x00000000000479c3 */ /* 0x000ea20000008800 */
[----:B------:R-:W-:Y:S01]  /*4a30*/  UMOV UR5, 0x40 ;  /* 0x0000004000057882 */ /* 0x000fe20000000000 */
[----:B------:R-:W-:Y:S01]  /*4a40*/  NOP ;  /* 0x0000000000007918 */ /* 0x000fe20000000000 */
[----:B------:R-:W-:Y:S01]  /*4a50*/  UMOV UR6, 0x400 ;  /* 0x0000040000067882 */ /* 0x000fe20000000000 */
[----:B--2---:R-:W-:Y:S02]  /*4a60*/  ULEA UR5, UR4, UR5, 0x18 ;  /* 0x0000000504057291 */ /* 0x004fe4000f8ec0ff */
[----:B------:R-:W-:-:S07]  /*4a70*/  ULEA UR6, UR4, UR6, 0x18 ;  /* 0x0000000604067291 */ /* 0x000fce000f8ec0ff */
[----:B------:R-:W2:Y:S02]  /*4a80*/  LDS.U8 R3, [UR5+0x1c] ;  /* 0x00001c05ff037984 */ /* 0x000ea40008000000 */
[----:B--2---:R-:W-:-:S13]  /*4a90*/  ISETP.NE.AND P0, PT, R3, RZ, PT ;  /* 0x000000ff0300720c */ /* 0x004fda0003f05270 */
[----:B------:R-:W-:Y:S05]  /*4aa0*/  @P0 BRA `(.L_x_82) ;  /* 0x0000000400080947 */ /* 0x000fea0003800000 */
[----:B------:R-:W-:Y:S02]  /*4ab0*/  UISETP.NE.U32.AND UP1, UPT, UR31, 0x1, UPT ;  /* 0x000000011f00788c */ /* 0x000fe4000bf25070 */
[----:B------:R-:W-:-:S07]  /*4ac0*/  UIADD3 UR7, UPT, UPT, UR5, 0x8, URZ ;  /* 0x0000000805077890 */ /* 0x000fce000fffe0ff */
[----:B------:R-:W-:Y:S05]  /*4ad0*/  BRA.U !UP1, `(.L_x_83) ;  /* 0x00000001099c7547 */ /* 0x000fea000b800000 */
[----:B------:R-:W-:Y:S01]  /*4ae0*/  ELECT P0, URZ, PT ;  /* 0x0000000000ff782f */ /* 0x000fe20003800000 */
[----:B------:R-:W-:-:S12]  /*4af0*/  BSSY B0, `(.L_x_83) ;  /* 0x0000025000007945 */ /* 0x000fd80003800000 */
[----:B------:R-:W-:Y:S05]  /*4b00*/  @!P0 BRA `(.L_x_84) ;  /* 0x00000000008c8947 */ /* 0x000fea0003800000 */
[----:B------:R-:W-:-:S05]  /*4b10*/  UMOV UR4, 0x10 ;  /* 0x0000001000047882 */ /* 0x000fca0000000000 */
[----:B------:R-:W-:Y:S04]  /*4b20*/  DEPBAR.LE SB2, 0x36 ;  /* 0x0000ad800000791a */ /* 0x000fe80000000000 */
[----:B------:R-:W2:Y:S02]  /*4b30*/  UTCATOMSWS.2CTA.FIND_AND_SET.ALIGN UP0, UR4, UR4 ;  /* 0x00000004000475e3 */ /* 0x000ea40008200800 */
[----:B--2---:R-:W-:Y:S01]  /*4b40*/  MOV R10, UR4 ;  /* 0x00000004000a7c02 */ /* 0x004fe20008000f00 */
[----:B------:R-:W-:Y:S06]  /*4b50*/  BRA.U UP0, `(.L_x_85) ;  /* 0x0000000100187547 */ /* 0x000fec000b800000 */
.L_x_86:
[----:B------:R-:W-:Y:S05]  /*4b60*/  NANOSLEEP 0x64 ;  /* 0x000000640000795d */ /* 0x000fea0003800000 */
[----:B------:R-:W-:-:S05]  /*4b70*/  UMOV UR4, 0x10 ;  /* 0x0000001000047882 */ /* 0x000fca0000000000 */
[----:B------:R-:W-:Y:S04]  /*4b80*/  DEPBAR.LE SB2, 0x36 ;  /* 0x0000ad800000791a */ /* 0x000fe80000000000 */
[----:B------:R-:W2:Y:S02]  /*4b90*/  UTCATOMSWS.2CTA.FIND_AND_SET.ALIGN UP0, UR4, UR4 ;  /* 0x00000004000475e3 */ /* 0x000ea40008200800 */
[----:B--2---:R-:W-:Y:S01]  /*4ba0*/  MOV R10, UR4 ;  /* 0x00000004000a7c02 */ /* 0x004fe20008000f00 */
[----:B------:R-:W-:Y:S05]  /*4bb0*/  BRA.U !UP0, `(.L_x_86) ;  /* 0xfffffffd08e87547 */ /* 0x000fea000b83ffff */
.L_x_85:
[----:B------:R-:W2:Y:S01]  /*4bc0*/  LDS R6, [UR5+0x10] ;  /* 0x00001005ff067984 */ /* 0x000ea20008000800 */
[----:B------:R-:W-:Y:S01]  /*4bd0*/  IMAD.U32 R3, RZ, RZ, UR6 ;  /* 0x00000006ff037e24 */ /* 0x000fe2000f8e00ff */
[----:B------:R-:W-:-:S03]  /*4be0*/  MOV R4, UR30 ;  /* 0x0000001e00047c02 */ /* 0x000fc60008000f00 */
[----:B------:R-:W-:Y:S01]  /*4bf0*/  VIADD R3, R3, 0x2c0 ;  /* 0x000002c003037836 */ /* 0x000fe20000000000 */
[----:B--2---:R-:W-:-:S04]  /*4c00*/  SHF.L.U32 R6, R6, 0x1f, RZ ;  /* 0x0000001f06067819 */ /* 0x004fc800000006ff */
[----:B------:R-:W2:Y:S02]  /*4c10*/  SYNCS.PHASECHK.TRANS64.TRYWAIT P0, [UR5+0x8], R6 ;  /* 0x00000806ff0075a7 */ /* 0x000ea40008001105 */
[----:B--2---:R-:W-:Y:S05]  /*4c20*/  @P0 BRA `(.L_x_87) ;  /* 0x0000000000080947 */ /* 0x004fea0003800000 */
[----:B------:R-:W2:Y:S02]  /*4c30*/  SYNCS.PHASECHK.TRANS64.TRYWAIT P0, [UR5+0x8], R6 ;  /* 0x00000806ff0075a7 */ /* 0x000ea40008001105 */
[----:B--2---:R-:W-:Y:S05]  /*4c40*/  @!P0 BRA `(.L_x_88) ;  /* 0x0000005800848947 */ /* 0x004fea0003800000 */
.L_x_87:
[----:B------:R-:W-:Y:S01]  /*4c50*/  PRMT R4, R4, 0x654, R3 ;  /* 0x0000065404047816 */ /* 0x000fe20000000003 */
[----:B------:R-:W-:Y:S01]  /*4c60*/  HFMA2 R3, -RZ, RZ, 0, 5.9604644775390625e-08 ;  /* 0x00000001ff037431 */ /* 0x000fe200000001ff */
[----:B------:R-:W-:Y:S01]  /*4c70*/  UPRMT UR4, UR30, 0x654, UR7 ;  /* 0x000006541e047896 */ /* 0x000fe20008000007 */
[----:B------:R-:W-:Y:S02]  /*4c80*/  IMAD.MOV.U32 R8, RZ, RZ, 0xffff ;  /* 0x0000ffffff087424 */ /* 0x000fe400078e00ff */
[----:B--2---:R-:W-:Y:S02]  /*4c90*/  IMAD.MOV.U32 R6, RZ, RZ, 0x4 ;  /* 0x00000004ff067424 */ /* 0x004fe400078e00ff */
[----:B------:R-:W-:Y:S01]  /*4ca0*/  IMAD.SHL.U32 R9, R10, 0x20, RZ ;  /* 0x000000200a097824 */ /* 0x000fe200078e00ff */
[----:B------:R-:W-:Y:S02]  /*4cb0*/  MOV R5, UR4 ;  /* 0x0000000400057c02 */ /* 0x000fe40008000f00 */
[-C--:B------:R-:W-:Y:S01]  /*4cc0*/  SHF.L.U32 R8, R8, R10.reuse, RZ ;  /* 0x0000000a08087219 */ /* 0x080fe200000006ff */
[----:B------:R2:W-:Y:S01]  /*4cd0*/  SYNCS.ARRIVE.TRANS64.RED RZ, [UR4], R6 ;  /* 0x00000006ffff79a7 */ /* 0x0005e20008000404 */
[----:B------:R-:W-:Y:S01]  /*4ce0*/  SHF.L.U32 R7, R3, R10, RZ ;  /* 0x0000000a03077219 */ /* 0x000fe200000006ff */
[----:B------:R2:W-:Y:S04]  /*4cf0*/  STS [UR6+0x2c0], R9 ;  /* 0x0002c009ff007988 */ /* 0x0005e80008000806 */
[----:B------:R2:W-:Y:S04]  /*4d00*/  STAS [R4.64], R10 ;  /* 0x0000000a04007dbd */ /* 0x0005e8000c0008ff */
[----:B------:R2:W-:Y:S04]  /*4d10*/  ATOMS.OR RZ, [UR5+0x14], R8 ;  /* 0x00001408ffff798c */ /* 0x0005e8000b000005 */
[----:B------:R2:W-:Y:S04]  /*4d20*/  ATOMS.OR RZ, [UR5+0x18], R7 ;  /* 0x00001807ffff798c */ /* 0x0005e8000b000005 */
[----:B------:R2:W-:Y:S02]  /*4d30*/  ATOMS.XOR RZ, [UR5+0x10], R3 ;  /* 0x00001003ffff798c */ /* 0x0005e4000b800005 */
.L_x_84:
[----:B-1----:R-:W-:Y:S05]  /*4d40*/  BSYNC B0 ;  /* 0x0000000000007941 */ /* 0x002fea0003800000 */
.L_x_83:
[----:B------:R-:W-:Y:S05]  /*4d50*/  BRA.U UP1, `(.L_x_89) ;  /* 0x00000001016c7547 */ /* 0x000fea000b800000 */
[----:B------:R-:W-:-:S03]  /*4d60*/  UMOV UR4, 0xffffffff ;  /* 0xffffffff00047882 */ /* 0x000fc60000000000 */
[----:B------:R-:W-:Y:S05]  /*4d70*/  BRA.DIV UR4, `(.L_x_90) ;  /* 0x0000005a04507947 */ /* 0x000fea000b800000 */
[----:B------:R-:W-:-:S13]  /*4d80*/  ELECT P6, URZ, PT ;  /* 0x0000000000ff782f */ /* 0x000fda00038c0000 */
.L_x_236:
[----:B------:R-:W-:Y:S05]  /*4d90*/  @!P6 BRA `(.L_x_89) ;  /* 0x00000000005ce947 */ /* 0x000fea0003800000 */
[----:B--2---:R-:W2:Y:S02]  /*4da0*/  LDS R4, [UR5+0x10] ;  /* 0x00001005ff047984 */ /* 0x004ea40008000800 */
[----:B--2---:R-:W-:-:S04]  /*4db0*/  SHF.L.U32 R4, R4, 0x1f, RZ ;  /* 0x0000001f04047819 */ /* 0x004fc800000006ff */
[----:B------:R-:W2:Y:S02]  /*4dc0*/  SYNCS.PHASECHK.TRANS64.TRYWAIT P0, [UR5+0x8], R4 ;  /* 0x00000804ff0075a7 */ /* 0x000ea40008001105 */
[----:B--2---:R-:W-:Y:S05]  /*4dd0*/  @P0 BRA `(.L_x_91) ;  /* 0x0000000000080947 */ /* 0x004fea0003800000 */
[----:B------:R-:W2:Y:S02]  /*4de0*/  SYNCS.PHASECHK.TRANS64.TRYWAIT P0, [UR5+0x8], R4 ;  /* 0x00000804ff0075a7 */ /* 0x000ea40008001105 */
[----:B--2---:R-:W-:Y:S05]  /*4df0*/  @!P0 BRA `(.L_x_92) ;  /* 0x0000005800508947 */ /* 0x004fea0003800000 */
.L_x_91:
[----:B------:R-:W3:Y:S01]  /*4e00*/  LDS R6, [UR6+0x2c0] ;  /* 0x0002c006ff067984 */ /* 0x000ee20008000800 */
[----:B--2---:R-:W-:Y:S02]  /*4e10*/  HFMA2 R3, -RZ, RZ, 0, 5.9604644775390625e-08 ;  /* 0x00000001ff037431 */ /* 0x004fe400000001ff */
[----:B------:R-:W-:Y:S01]  /*4e20*/  IMAD.MOV.U32 R4, RZ, RZ, 0xffff ;  /* 0x0000ffffff047424 */ /* 0x000fe200078e00ff */
[----:B------:R-:W-:Y:S01]  /*4e30*/  UPRMT UR4, UR30, 0x654, UR7 ;  /* 0x000006541e047896 */ /* 0x000fe20008000007 */
[----:B---3--:R-:W-:-:S03]  /*4e40*/  IMAD.SHL.U32 R5, R6, 0x20, RZ ;  /* 0x0000002006057824 */ /* 0x008fc600078e00ff */
[-C--:B------:R-:W-:Y:S02]  /*4e50*/  SHF.L.U32 R4, R4, R6.reuse, RZ ;  /* 0x0000000604047219 */ /* 0x080fe400000006ff */
[----:B------:R-:W-:Y:S01]  /*4e60*/  SHF.L.U32 R6, R3, R6, RZ ;  /* 0x0000000603067219 */ /* 0x000fe200000006ff */
[----:B------:R3:W-:Y:S04]  /*4e70*/  STS [UR6+0x2c0], R5 ;  /* 0x0002c005ff007988 */ /* 0x0007e80008000806 */
[----:B------:R3:W-:Y:S04]  /*4e80*/  ATOMS.OR RZ, [UR5+0x14], R4 ;  /* 0x00001404ffff798c */ /* 0x0007e8000b000005 */
[----:B------:R3:W-:Y:S01]  /*4e90*/  ATOMS.OR RZ, [UR5+0x18], R6 ;  /* 0x00001806ffff798c */ /* 0x0007e2000b000005 */
[----:B------:R-:W-:Y:S03]  /*4ea0*/  SYNCS.ARRIVE.TRANS64.RED.A1T0 RZ, [UR4], RZ ;  /* 0x000000ffffff79a7 */ /* 0x000fe60008100404 */
[----:B------:R3:W-:Y:S01]  /*4eb0*/  ATOMS.XOR RZ, [UR5+0x10], R3 ;  /* 0x00001003ffff798c */ /* 0x0007e2000b800005 */
[----:B------:R-:W-:Y:S05]  /*4ec0*/  BRA `(.L_x_89) ;  /* 0x0000000000107947 */ /* 0x000fea0003800000 */
.L_x_82:
[----:B------:R-:W-:Y:S02]  /*4ed0*/  MOV R3, 0xffffffff ;  /* 0xffffffff00037802 */ /* 0x000fe40000000f00 */
[----:B------:R-:W-:-:S03]  /*4ee0*/  MOV R4, 0x4f10 ;  /* 0x00004f1000047802 */ /* 0x000fc60000000f00 */
[----:B------:R2:W-:Y:S04]  /*4ef0*/  STS [UR6+0x2c0], R3 ;  /* 0x0002c003ff007988 */ /* 0x0005e80008000806 */
[----:B-12--5:R-:W-:Y:S05]  /*4f00*/  CALL.REL.NOINC `($__internal_1_$__cuda_sm10x_tcgen05_guardrail_trap_phase_invalid_during_alloc) ;  /* 0x0000005c008c7944 */ /* 0x026fea0003c00000 */
.L_x_89:
[----:B------:R-:W-:Y:S05]  /*4f10*/  WARPSYNC.ALL ;  /* 0x0000000000007948 */ /* 0x000fea0003800000 */
[----:B------:R-:W4:Y:S01]  /*4f20*/  S2UR UR17, SR_CgaCtaId ;  /* 0x00000000001179c3 */ /* 0x000f220000008800 */
[----:B------:R-:W-:Y:S01]  /*4f30*/  UMOV UR4, 0x400 ;  /* 0x0000040000047882 */ /* 0x000fe20000000000 */
[----:B------:R-:W-:-:S06]  /*4f40*/  NOP ;  /* 0x0000000000007918 */ /* 0x000fcc0000000000 */
[----:B------:R-:W-:Y:S06]  /*4f50*/  BAR.ARV 0x6, 0xa0 ;  /* 0x0182800000007b1d */ /* 0x000fec0000002000 */
[----:B------:R-:W1:Y:S01]  /*4f60*/  LDCU.64 UR6, c[0x0][0x388] ;  /* 0x00007100ff0677ac */ /* 0x000e620008000a00 */
[----:B------:R-:W-:Y:S01]  /*4f70*/  LOP3.LUT R2, R2, 0xffff, RZ, 0xc0, !PT ;  /* 0x0000ffff02027812 */ /* 0x000fe200078ec0ff */
[----:B--2---:R-:W-:Y:S01]  /*4f80*/  IMAD.MOV.U32 R8, RZ, RZ, 0x1 ;  /* 0x00000001ff087424 */ /* 0x004fe200078e00ff */
[----:B------:R-:W-:Y:S01]  /*4f90*/  LOP3.LUT R0, R0, 0xffff, RZ, 0xc0, !PT ;  /* 0x0000ffff00007812 */ /* 0x000fe200078ec0ff */
[----:B------:R-:W2:Y:S01]  /*4fa0*/  LDCU.64 UR8, c[0x0][0x390] ;  /* 0x00007200ff0877ac */ /* 0x000ea20008000a00 */
[----:B------:R-:W-:Y:S01]  /*4fb0*/  R2UR UR18, R2 ;  /* 0x00000000021272ca */ /* 0x000fe200000e0000 */
[----:B------:R-:W-:Y:S01]  /*4fc0*/  IMAD.MOV.U32 R2, RZ, RZ, RZ ;  /* 0x000000ffff027224 */ /* 0x000fe200078e00ff */
[----:B------:R-:W-:Y:S01]  /*4fd0*/  R2UR UR28, R0 ;  /* 0x00000000001c72ca */ /* 0x000fe200000e0000 */
[----:B------:R-:W-:Y:S01]  /*4fe0*/  IMAD.MOV.U32 R0, RZ, RZ, RZ ;  /* 0x000000ffff007224 */ /* 0x000fe200078e00ff */
[----:B------:R-:W-:Y:S01]  /*4ff0*/  UMOV UR21, URZ ;  /* 0x000000ff00157c82 */ /* 0x000fe20008000000 */
[----:B----4-:R-:W-:-:S02]  /*5000*/  ULEA UR17, UR17, UR4, 0x18 ;  /* 0x0000000411117291 */ /* 0x010fc4000f8ec0ff */
[----:B------:R-:W-:Y:S02]  /*5010*/  UISETP.NE.AND UP3, UPT, UR31, URZ, UPT ;  /* 0x000000ff1f00728c */ /* 0x000fe4000bf65270 */
[----:B------:R-:W-:Y:S01]  /*5020*/  UIADD3 UR23, UPT, UPT, UR17, 0x278, URZ ;  /* 0x0000027811177890 */ /* 0x000fe2000fffe0ff */
[----:B------:R-:W-:Y:S01]  /*5030*/  UMOV UR16, URZ ;  /* 0x000000ff00107c82 */ /* 0x000fe20008000000 */
[----:B------:R-:W-:Y:S01]  /*5040*/  UMOV UR26, 0x0 ;  /* 0x00000000001a7882 */ /* 0x000fe20000000000 */
[----:B-1----:R-:W-:Y:S02]  /*5050*/  UIADD3 UR4, UPT, UPT, UR6, 0x1f, URZ ;  /* 0x0000001f06047890 */ /* 0x002fe4000fffe0ff */
[----:B---3--:R-:W1:Y:S01]  /*5060*/  LDS R3, [UR17+0x2c0] ;  /* 0x0002c011ff037984 */ /* 0x008e620008000800 */
[----:B------:R-:W-:Y:S02]  /*5070*/  UPRMT UR23, URZ, 0x654, UR23 ;  /* 0x00000654ff177896 */ /* 0x000fe40008000017 */
[----:B------:R-:W-:Y:S01]  /*5080*/  USHF.R.S32.HI UR5, URZ, 0x1f, UR4 ;  /* 0x0000001fff057899 */ /* 0x000fe20008011404 */
[----:B------:R-:W-:Y:S01]  /*5090*/  UMOV UR27, 0x8110010 ;  /* 0x08110010001b7882 */ /* 0x000fe20000000000 */
[----:B------:R-:W-:-:S02]  /*50a0*/  UMOV UR24, 0x0 ;  /* 0x0000000000187882 */ /* 0x000fc40000000000 */
[----:B------:R-:W-:Y:S02]  /*50b0*/  ULEA.HI UR4, UR5, UR4, URZ, 0x5 ;  /* 0x0000000405047291 */ /* 0x000fe4000f8f28ff */
[----:B------:R-:W-:Y:S02]  /*50c0*/  UIADD3 UR5, UPT, UPT, UR17, 0x26400, URZ ;  /* 0x0002640011057890 */ /* 0x000fe4000fffe0ff */
[----:B------:R-:W-:Y:S02]  /*50d0*/  USHF.R.S32.HI UR4, URZ, 0x5, UR4 ;  /* 0x00000005ff047899 */ /* 0x000fe40008011404 */
[----:B------:R-:W-:Y:S02]  /*50e0*/  USHF.R.U32.HI UR5, URZ, 0x4, UR5 ;  /* 0x00000004ff057899 */ /* 0x000fe40008011605 */
[----:B------:R-:W-:Y:S02]  /*50f0*/  UIMAD UR4, UR4, UR7, URZ ;  /* 0x00000007040472a4 */ /* 0x000fe4000f8e02ff */
[----:B------:R-:W-:-:S02]  /*5100*/  ULOP3.LUT UR20, UR5, 0x3fff, URZ, 0xc0, !UPT ;  /* 0x00003fff05147892 */ /* 0x000fc4000f8ec0ff */
[----:B--2---:R-:W-:Y:S01]  /*5110*/  UIMAD UR4, UR4, UR8, URZ ;  /* 0x00000008040472a4 */ /* 0x004fe2000f8e02ff */
[----:B------:R-:W-:-:S03]  /*5120*/  UMOV UR25, 0x8110010 ;  /* 0x0811001000197882 */ /* 0x000fc60000000000 */
[----:B------:R-:W-:Y:S02]  /*5130*/  UIMAD UR6, UR4, UR9, URZ ;  /* 0x00000009040672a4 */ /* 0x000fe4000f8e02ff */
[----:B------:R-:W-:Y:S02]  /*5140*/  UIADD3 UR4, UPT, UPT, UR17, 0x3400, URZ ;  /* 0x0000340011047890 */ /* 0x000fe4000fffe0ff */
[----:B------:R-:W-:Y:S02]  /*5150*/  UIADD3 UR29, UPT, UPT, UR6, -0x1, URZ ;  /* 0xffffffff061d7890 */ /* 0x000fe4000fffe0ff */
[----:B------:R-:W-:Y:S02]  /*5160*/  USHF.R.U32.HI UR4, URZ, 0x4, UR4 ;  /* 0x00000004ff047899 */ /* 0x000fe40008011604 */
[----:B------:R-:W-:Y:S02]  /*5170*/  UISETP.GE.AND UP4, UPT, UR6, 0x1, UPT ;  /* 0x000000010600788c */ /* 0x000fe4000bf86270 */
[----:B------:R-:W-:-:S04]  /*5180*/  ULOP3.LUT UR4, UR4, 0x3fff, URZ, 0xc0, !UPT ;  /* 0x00003fff04047892 */ /* 0x000fc8000f8ec0ff */
[----:B------:R-:W-:Y:S01]  /*5190*/  ULOP3.LUT UR19, UR4, 0x10000, URZ, 0xfc, !UPT ;  /* 0x0001000004137892 */ /* 0x000fe2000f8efcff */
[C---:B-1----:R-:W-:Y:S01]  /*51a0*/  VIADD R5, R3.reuse, 0x20 ;  /* 0x0000002003057836 */ /* 0x042fe20000000000 */
[----:B------:R-:W-:-:S04]  /*51b0*/  LOP3.LUT R4, R3, 0xffff, RZ, 0xc0, !PT ;  /* 0x0000ffff03047812 */ /* 0x000fc800078ec0ff */
[----:B------:R-:W-:-:S05]  /*51c0*/  LOP3.LUT R5, R5, 0xffff, RZ, 0xc0, !PT ;  /* 0x0000ffff05057812 */ /* 0x000fca00078ec0ff */
[----:B------:R1:W-:Y:S02]  /*51d0*/  STL.64 [R1], R4 ;  /* 0x0000000401007387 */ /* 0x0003e40000100a00 */
.L_x_101:
[----:B-1----:R-:W-:-:S04]  /*51e0*/  SHF.L.U32 R5, R2, 0x1f, RZ ;  /* 0x0000001f02057819 */ /* 0x002fc800000006ff */
[----:B------:R-:W1:Y:S02]  /*51f0*/  SYNCS.PHASECHK.TRANS64.TRYWAIT P0, [UR17+0x270], R5 ;  /* 0x00027005ff0075a7 */ /* 0x000e640008001111 */
[----:B-1-34-:R-:W-:Y:S05]  /*5200*/  @!P0 BRA `(.L_x_93) ;  /* 0x0000005400648947 */ /* 0x01afea0003800000 */
.L_x_238:
[----:B-1----:R-:W1:Y:S01]  /*5210*/  LDS.128 R4, [UR17+0x2b0] ;  /* 0x0002b011ff047984 */ /* 0x002e620008000c00 */
[----:B------:R-:W-:Y:S01]  /*5220*/  ULEA UR22, UR21, UR17, 0x3 ;  /* 0x0000001115167291 */ /* 0x000fe2000f8e18ff */
[----:B------:R-:W-:Y:S01]  /*5230*/  @!PT LDS RZ, [RZ] ;  /* 0x00000000fffff984 */ /* 0x000fe20000000800 */
[----:B------:R-:W-:Y:S01]  /*5240*/  @!PT LDS RZ, [RZ] ;  /* 0x00000000fffff984 */ /* 0x000fe20000000800 */
[----:B------:R-:W-:Y:S01]  /*5250*/  @!PT LDS RZ, [RZ] ;  /* 0x00000000fffff984 */ /* 0x000fe20000000800 */
[----:B------:R-:W-:Y:S01]  /*5260*/  @!PT LDS RZ, [RZ] ;  /* 0x00000000fffff984 */ /* 0x000fe20000000800 */
[----:B------:R2:W-:Y:S06]  /*5270*/  MEMBAR.ALL.CTA ;  /* 0x0000000000007992 */ /* 0x0005ec0000008000 */
[----:B--2---:R-:W2:Y:S02]  /*5280*/  FENCE.VIEW.ASYNC.S ;  /* 0x00000000000073c6 */ /* 0x004ea40000000000 */
[----:B--2---:R-:W-:Y:S01]  /*5290*/  SYNCS.ARRIVE.TRANS64.RED.A1T0 RZ, [UR23], RZ ;  /* 0x000000ffffff79a7 */ /* 0x004fe20008100417 */
[----:B-1----:R-:W-:Y:S01]  /*52a0*/  LOP3.LUT P2, RZ, R6, 0x1, RZ, 0xc0, !PT ;  /* 0x0000000106ff7812 */ /* 0x002fe2000784c0ff */
[----:B------:R-:W-:-:S12]  /*52b0*/  BRA.U UP3, `(.L_x_94) ;  /* 0x00000001030c7547 */ /* 0x000fd8000b800000 */
[----:B------:R-:W-:-:S04]  /*52c0*/  SHF.L.U32 R5, R8, 0x1f, RZ ;  /* 0x0000001f08057819 */ /* 0x000fc800000006ff */
[----:B------:R-:W1:Y:S02]  /*52d0*/  SYNCS.PHASECHK.TRANS64.TRYWAIT P0, [UR22+0x290], R5 ;  /* 0x00029005ff0075a7 */ /* 0x000e640008001116 */
[----:B-1----:R-:W-:Y:S05]  /*52e0*/  @!P0 BRA `(.L_x_95) ;  /* 0x0000005400448947 */ /* 0x002fea0003800000 */
.L_x_94:
[----:B------:R-:W-:Y:S05]  /*52f0*/  BRA.U UP3, `(.L_x_96) ;  /* 0x0000000103d47547 */ /* 0x000fea000b800000 */
[----:B------:R-:W-:Y:S05]  /*5300*/  BRA.U !UP4, `(.L_x_97) ;  /* 0x000000010cc47547 */ /* 0x000fea000b800000 */
[----:B------:R-:W-:Y:S01]  /*5310*/  ULEA UR4, UR21, UR43, 0x2 ;  /* 0x0000002b15047291 */ /* 0x000fe2000f8e10ff */
[----:B-1----:R-:W-:-:S08]  /*5320*/  SHF.L.U32 R4, R0, 0x1f, RZ ;  /* 0x0000001f00047819 */ /* 0x002fd000000006ff */
[----:B------:R-:W5:Y:S01]  /*5330*/  LDL R5, [UR4] ;  /* 0x00000004ff057983 */ /* 0x000f620008100800 */
[----:B------:R-:W-:Y:S02]  /*5340*/  ULEA UR4, UR16, UR17, 0x3 ;  /* 0x0000001110047291 */ /* 0x000fe4000f8e18ff */
[----:B------:R-:W-:Y:S01]  /*5350*/  UPLOP3.LUT UP2, UPT, UPT, UPT, UPT, 0x40, 0x4 ;  /* 0x000000000004789c */ /* 0x000fe20003f4e870 */
[----:B------:R-:W-:Y:S01]  /*5360*/  UMOV UR15, UR29 ;  /* 0x0000001d000f7c82 */ /* 0x000fe20008000000 */
[----:B------:R-:W-:-:S05]  /*5370*/  UMOV UR5, UR16 ;  /* 0x0000001000057c82 */ /* 0x000fca0008000000 */
[----:B------:R1:W2:Y:S04]  /*5380*/  SYNCS.PHASECHK.TRANS64.TRYWAIT P1, [UR4], R4 ;  /* 0x00000004ff0075a7 */ /* 0x0002a80008021104 */
.L_x_100:
[----:B---3--:R-:W-:Y:S01]  /*5390*/  ULEA UR10, UR5, UR17, 0x3 ;  /* 0x00000011050a7291 */ /* 0x008fe2000f8e18ff */
[----:B--2-4-:R-:W-:Y:S11]  /*53a0*/  @P1 BRA `(.L_x_98) ;  /* 0x00000000000c1947 */ /* 0x014ff60003800000 */
[----:B------:R-:W-:Y:S04]  /*53b0*/  SHF.L.U32 R6, R0, 0x1f, RZ ;  /* 0x0000001f00067819 */ /* 0x000fe800000006ff */
[----:B------:R-:W2:Y:S02]  /*53c0*/  SYNCS.PHASECHK.TRANS64.TRYWAIT P0, [UR10], R6 ;  /* 0x00000006ff0075a7 */ /* 0x000ea4000800110a */
[----:B--2---:R-:W-:Y:S05]  /*53d0*/  @!P0 BRA `(.L_x_99) ;  /* 0x0000005400208947 */ /* 0x004fea0003800000 */
.L_x_98:
[----:B------:R-:W-:Y:S01]  /*53e0*/  UISETP.NE.AND UP0, UPT, UR15, URZ, UPT ;  /* 0x000000ff0f00728c */ /* 0x000fe2000bf05270 */
[----:B------:R-:W-:Y:S01]  /*53f0*/  PLOP3.LUT P1, PT, PT, PT, PT, 0x80, 0x8 ;  /* 0x000000000008781c */ /* 0x000fe20003f2f070 */
[----:B------:R-:W-:Y:S02]  /*5400*/  UIADD3 UR4, UPT, UPT, UR5, 0x1, URZ ;  /* 0x0000000105047890 */ /* 0x000fe4000fffe0ff */
[----:B------:R-:W-:Y:S02]  /*5410*/  ULEA UR8, UR5, UR20, 0x7 ;  /* 0x0000001405087291 */ /* 0x000fe4000f8e38ff */
[----:B------:R-:W-:Y:S01]  /*5420*/  UISETP.NE.AND UP1, UPT, UR4, 0x23, UPT ;  /* 0x000000230400788c */ /* 0x000fe2000bf25270 */
[----:B------:R-:W-:Y:S01]  /*5430*/  PLOP3.LUT P0, PT, PT, PT, UP0, 0x80, 0x8 ;  /* 0x000000000008781c */ /* 0x000fe20003f0f008 */
[----:B------:R-:W-:Y:S02]  /*5440*/  UIADD3 UR12, UPT, UPT, UR8, 0x40, URZ ;  /* 0x00000040080c7890 */ /* 0x000fe4000fffe0ff */
[----:B------:R-:W-:Y:S02]  /*5450*/  USEL UR6, URZ, 0x1, UP1 ;  /* 0x00000001ff067887 */ /* 0x000fe40008800000 */
[----:B------:R-:W-:Y:S02]  /*5460*/  USEL UR16, UR4, URZ, UP1 ;  /* 0x000000ff04107287 */ /* 0x000fe40008800000 */
[----:B------:R-:W-:Y:S02]  /*5470*/  UIADD3 UR10, UPT, UPT, UR10, 0x118, URZ ;  /* 0x000001180a0a7890 */ /* 0x000fe4000fffe0ff */
[----:B------:R-:W-:Y:S01]  /*5480*/  @UP0 ULEA UR4, UR16, UR17, 0x3 ;  /* 0x0000001110040291 */ /* 0x000fe2000f8e18ff */
[----:B------:R-:W-:Y:S01]  /*5490*/  LOP3.LUT R0, R0, UR6, RZ, 0x3c, !PT ;  /* 0x0000000600007c12 */ /* 0x000fe2000f8e3cff */
[----:B------:R-:W-:Y:S01]  /*54a0*/  UMOV UR9, 0x80004020 ;  /* 0x8000402000097882 */ /* 0x000fe20000000000 */
[----:B------:R-:W-:Y:S01]  /*54b0*/  UMOV UR13, 0x80004020 ;  /* 0x80004020000d7882 */ /* 0x000fe20000000000 */
[----:B------:R-:W-:Y:S01]  /*54c0*/  UMOV UR7, 0x80004020 ;  /* 0x8000402000077882 */ /* 0x000fe20000000000 */
[----:B-1----:R-:W-:Y:S04]  /*54d0*/  @P0 SHF.L.U32 R4, R0, 0x1f, RZ ;  /* 0x0000001f00040819 */ /* 0x002fe800000006ff */
[----:B------:R3:W4:Y:S01]  /*54e0*/  @P0 SYNCS.PHASECHK.TRANS64.TRYWAIT P1, [UR4], R4 ;  /* 0x00000004ff0005a7 */ /* 0x0007220008021104 */
[----:B------:R-:W-:Y:S11]  /*54f0*/  ELECT P0, URZ, PT ;  /* 0x0000000000ff782f */ /* 0x000ff60003800000 */
[----:B------:R-:W-:Y:S02]  /*5500*/  @!UPT UIADD3 URZ, UPT, UPT, URZ, URZ, URZ ;  /* 0x000000fffffff290 */ /* 0x000fe4000fffe0ff */
[C---:B-----5:R-:W-:Y:S01]  /*5510*/  @P0 R2UR.BROADCAST UR14, R5.reuse ;  /* 0x00000000050e02ca */ /* 0x060fe200008e0000 */
[----:B------:R-:W-:Y:S01]  /*5520*/  ULEA UR4, UR5, UR19, 0x8 ;  /* 0x0000001305047291 */ /* 0x000fe2000f8e40ff */
[----:B------:R-:W-:Y:S11]  /*5530*/  ELECT P0, URZ, PT ;  /* 0x0000000000ff782f */ /* 0x000ff60003800000 */
[----:B------:R-:W-:Y:S02]  /*5540*/  @!UPT UIADD3 URZ, UPT, UPT, URZ, URZ, URZ ;  /* 0x000000fffffff290 */ /* 0x000fe4000fffe0ff */
[----:B------:R-:W-:Y:S01]  /*5550*/  @P0 R2UR.BROADCAST UR11, R5 ;  /* 0x00000000050b02ca */ /* 0x000fe200008e0000 */
[----:B------:R-:W-:Y:S01]  /*5560*/  UIADD3 UR6, UPT, UPT, UR4, 0x2, URZ ;  /* 0x0000000204067890 */ /* 0x000fe2000fffe0ff */
[----:B------:R-:W-:Y:S02]  /*5570*/  UMOV UR5, 0x80004020 ;  /* 0x8000402000057882 */ /* 0x000fe40000000000 */
[----:B------:R1:W-:Y:S01]  /*5580*/  UTCHMMA.2CTA gdesc[UR4], gdesc[UR8], tmem[UR14], tmem[UR26], idesc[UR27], UP2 ;  /* 0x00ff1a08040075ea */ /* 0x0003e2000920000e */
[----:B------:R-:W-:Y:S08]  /*5590*/  UPLOP3.LUT UP2, UPT, UPT, UPT, UPT, 0x80, 0x8 ;  /* 0x000000000008789c */ /* 0x000ff00003f4f070 */
[----:B------:R3:W-:Y:S01]  /*55a0*/  UTCHMMA.2CTA gdesc[UR6], gdesc[UR12], tmem[UR11], tmem[UR24], idesc[UR25], UPT ;  /* 0x00ff180c060075ea */ /* 0x0007e2000ba0000b */
[----:B------:R3:W-:Y:S01]  /*55b0*/  UTCBAR.2CTA.MULTICAST [UR10], URZ, UR18 ;  /* 0x000000ff0a0073e9 */ /* 0x0007e20008200812 */
[----:B-1----:R-:W-:Y:S02]  /*55c0*/  UIADD3 UR4, UPT, UPT, UR15, 0x1, URZ ;  /* 0x000000010f047890 */ /* 0x002fe4000fffe0ff */
[----:B------:R-:W-:Y:S02]  /*55d0*/  UIADD3 UR8, UPT, UPT, UR15, -0x1, URZ ;  /* 0xffffffff0f087890 */ /* 0x000fe4000fffe0ff */
[----:B------:R-:W-:Y:S01]  /*55e0*/  UISETP.GT.U32.AND UP0, UPT, UR4, 0x1, UPT ;  /* 0x000000010400788c */ /* 0x000fe2000bf04070 */
[----:B------:R-:W-:Y:S04]  /*55f0*/  UMOV UR5, UR16 ;  /* 0x0000001000057c82 */ /* 0x000fe80008000000 */
[----:B------:R-:W-:Y:S04]  /*5600*/  UMOV UR15, UR8 ;  /* 0x00000008000f7c82 */ /* 0x000fe80008000000 */
[----:B------:R-:W-:Y:S05]  /*5610*/  BRA.U UP0, `(.L_x_100) ;  /* 0xfffffffd005c7547 */ /* 0x000fea000b83ffff */
.L_x_97:
[----:B------:R-:W-:-:S09]  /*5620*/  UIADD3 UR4, UPT, UPT, UR22, 0x280, URZ ;  /* 0x0000028016047890 */ /* 0x000fd2000fffe0ff */
[----:B------:R2:W-:Y:S01]  /*5630*/  UTCBAR.2CTA.MULTICAST [UR4], URZ, UR28 ;  /* 0x000000ff040073e9 */ /* 0x0005e2000820081c */
[----:B------:R-:W-:Y:S02]  /*5640*/  NOP ;  /* 0x0000000000007918 */ /* 0x000fe40000000000 */
.L_x_96:
[----:B--2---:R-:W-:Y:S01]  /*5650*/  UIADD3 UR4, UPT, UPT, UR21, 0x1, URZ ;  /* 0x0000000115047890 */ /* 0x004fe2000fffe0ff */
[----:B------:R-:W-:-:S03]  /*5660*/  LOP3.LUT R2, R2, 0x1, RZ, 0x3c, !PT ;  /* 0x0000000102027812 */ /* 0x000fc600078e3cff */
[----:B------:R-:W-:-:S04]  /*5670*/  UISETP.NE.AND UP0, UPT, UR4, 0x2, UPT ;  /* 0x000000020400788c */ /* 0x000fc8000bf05270 */
[----:B------:R-:W-:Y:S02]  /*5680*/  USEL UR5, URZ, 0x1, UP0 ;  /* 0x00000001ff057887 */ /* 0x000fe40008000000 */
[----:B------:R-:W-:-:S04]  /*5690*/  USEL UR21, UR4, URZ, UP0 ;  /* 0x000000ff04157287 */ /* 0x000fc80008000000 */
[----:B------:R-:W-:Y:S01]  /*56a0*/  LOP3.LUT R8, R8, UR5, RZ, 0x3c, !PT ;  /* 0x0000000508087c12 */ /* 0x000fe2000f8e3cff */
[----:B------:R-:W-:Y:S07]  /*56b0*/  @P2 BRA `(.L_x_101) ;  /* 0xfffffff800c82947 */ /* 0x000fee000383ffff */
[----:B------:R-:W2:Y:S01]  /*56c0*/  S2UR UR8, SR_CgaCtaId ;  /* 0x00000000000879c3 */ /* 0x000ea20000008800 */
[----:B------:R-:W-:Y:S01]  /*56d0*/  ELECT P0, URZ, PT ;  /* 0x0000000000ff782f */ /* 0x000fe20003800000 */
[----:B------:R-:W-:Y:S01]  /*56e0*/  HFMA2 R0, -RZ, RZ, 0, 5.9604644775390625e-08 ;  /* 0x00000001ff007431 */ /* 0x000fe200000001ff */
[----:B------:R-:W-:-:S05]  /*56f0*/  UMOV UR4, 0x40 ;  /* 0x0000004000047882 */ /* 0x000fca0000000000 */
[----:B------:R-:W-:Y:S01]  /*5700*/  UVIRTCOUNT.DEALLOC.SMPOOL 0x80 ;  /* 0x000000800000784c */ /* 0x000fe20000000000 */
[----:B------:R-:W-:Y:S02]  /*5710*/  UISETP.NE.AND UP0, UPT, UR31, URZ, UPT ;  /* 0x000000ff1f00728c */ /* 0x000fe4000bf05270 */
[----:B--2---:R-:W-:-:S09]  /*5720*/  ULEA UR8, UR8, UR4, 0x18 ;  /* 0x0000000408087291 */ /* 0x004fd2000f8ec0ff */
[----:B------:R2:W-:Y:S01]  /*5730*/  @P0 STS.U8 [UR8+0x1c], R0 ;  /* 0x00001c00ff000988 */ /* 0x0005e20008000008 */
[----:B------:R-:W-:Y:S05]  /*5740*/  BRA.U UP0, `(.L_x_102) ;  /* 0x0000000100587547 */ /* 0x000fea000b800000 */
[----:B------:R-:W-:Y:S01]  /*5750*/  UIADD3 UR5, UPT, UPT, UR17, 0x290, URZ ;  /* 0x0000029011057890 */ /* 0x000fe2000fffe0ff */
[----:B------:R-:W-:-:S03]  /*5760*/  SHF.L.U32 R2, R8, 0x1f, RZ ;  /* 0x0000001f08027819 */ /* 0x000fc600000006ff */
[----:B------:R-:W-:-:S09]  /*5770*/  ULEA UR4, UR21, UR5, 0x3 ;  /* 0x0000000515047291 */ /* 0x000fd2000f8e18ff */
[----:B------:R-:W1:Y:S02]  /*5780*/  SYNCS.PHASECHK.TRANS64.TRYWAIT P0, [UR4], R2 ;  /* 0x00000002ff0075a7 */ /* 0x000e640008001104 */
[----:B-1----:R-:W-:Y:S05]  /*5790*/  @!P0 BRA `(.L_x_103) ;  /* 0x0000005000488947 */ /* 0x002fea0003800000 */
.L_x_242:
[----:B------:R-:W-:-:S04]  /*57a0*/  UIADD3 UR4, UPT, UPT, UR21, 0x1, URZ ;  /* 0x0000000115047890 */ /* 0x000fc8000fffe0ff */
[----:B------:R-:W-:-:S04]  /*57b0*/  UISETP.NE.AND UP1, UPT, UR4, 0x2, UPT ;  /* 0x000000020400788c */ /* 0x000fc8000bf25270 */
[----:B---3--:R-:W-:Y:S02]  /*57c0*/  USEL UR6, URZ, 0x1, UP1 ;  /* 0x00000001ff067887 */ /* 0x008fe40008800000 */
[----:B------:R-:W-:-:S04]  /*57d0*/  USEL UR4, UR4, URZ, UP1 ;  /* 0x000000ff04047287 */ /* 0x000fc80008800000 */
[----:B------:R-:W-:Y:S01]  /*57e0*/  ULEA UR4, UR4, UR5, 0x3 ;  /* 0x0000000504047291 */ /* 0x000fe2000f8e18ff */
[----:B-1----:R-:W-:-:S04]  /*57f0*/  LOP3.LUT R2, R8, UR6, RZ, 0x3c, !PT ;  /* 0x0000000608027c12 */ /* 0x002fc8000f8e3cff */
[----:B------:R-:W-:Y:S01]  /*5800*/  SHF.L.U32 R2, R2, 0x1f, RZ ;  /* 0x0000001f02027819 */ /* 0x000fe200000006ff */
[----:B--2---:R-:W-:-:S04]  /*5810*/  IMAD.U32 R0, RZ, RZ, UR4 ;  /* 0x00000004ff007e24 */ /* 0x004fc8000f8e00ff */
[----:B------:R1:W2:Y:S03]  /*5820*/  SYNCS.PHASECHK.TRANS64.TRYWAIT P0, [R0+URZ], R2 ;  /* 0x00000002000075a7 */ /* 0x0002a600080011ff */
[----:B--2---:R-:W-:Y:S05]  /*5830*/  @!P0 NANOSLEEP.SYNCS 0x989680 ;  /* 0x009896800000895d */ /* 0x004fea0003900000 */
[----:B------:R-:W2:Y:S02]  /*5840*/  @!P0 SYNCS.PHASECHK.TRANS64 P0, [R0+URZ], R2 ;  /* 0x00000002000085a7 */ /* 0x000ea400080010ff */
[----:B--2---:R-:W-:Y:S05]  /*5850*/  @P0 BRA `(.L_x_104) ;  /* 0x0000000000200947 */ /* 0x004fea0003800000 */
.L_x_105:
[----:B--2---:R2:W3:Y:S02]  /*5860*/  SYNCS.PHASECHK.TRANS64.TRYWAIT P0, [R0+URZ], R2 ;  /* 0x00000002000075a7 */ /* 0x0044e400080011ff */
[----:B---3--:R-:W-:Y:S05]  /*5870*/  @!P0 NANOSLEEP.SYNCS 0x989680 ;  /* 0x009896800000895d */ /* 0x008fea0003900000 */
[----:B------:R-:W3:Y:S02]  /*5880*/  @!P0 SYNCS.PHASECHK.TRANS64 P0, [R0+URZ], R2 ;  /* 0x00000002000085a7 */ /* 0x000ee400080010ff */
[----:B---3--:R-:W-:Y:S05]  /*5890*/  @!P0 BRA `(.L_x_105) ;  /* 0xfffffffc00f08947 */ /* 0x008fea000383ffff */
[----:B------:R-:W-:Y:S05]  /*58a0*/  BRA `(.L_x_104) ;  /* 0x00000000000c7947 */ /* 0x000fea0003800000 */
.L_x_102:
[----:B------:R-:W-:-:S04]  /*58b0*/  UIADD3 UR4, UPT, UPT, UR17, 0x2a0, URZ ;  /* 0x000002a011047890 */ /* 0x000fc8000fffe0ff */
[----:B------:R-:W-:-:S09]  /*58c0*/  UPRMT UR4, UR30, 0x654, UR4 ;  /* 0x000006541e047896 */ /* 0x000fd20008000004 */
[----:B------:R-:W-:Y:S03]  /*58d0*/  SYNCS.ARRIVE.TRANS64.RED.A1T0 RZ, [UR4], RZ ;  /* 0x000000ffffff79a7 */ /* 0x000fe60008100404 */
.L_x_104:
[----:B-12---:R-:W-:Y:S01]  /*58e0*/  SHF.L.U32 R2, RZ, 0x1f, RZ ;  /* 0x0000001fff027819 */ /* 0x006fe200000006ff */
[----:B------:R-:W-:Y:S01]  /*58f0*/  UIADD3 UR4, UPT, UPT, UR17, 0x2a0, URZ ;  /* 0x000002a011047890 */ /* 0x000fe2000fffe0ff */
[----:B------:R-:W-:Y:S02]  /*5900*/  PLOP3.LUT P0, PT, PT, PT, UP0, 0x80, 0x8 ;  /* 0x000000000008781c */ /* 0x000fe40003f0f008 */
[----:B----4-:R-:W1:Y:S02]  /*5910*/  SYNCS.PHASECHK.TRANS64.TRYWAIT P1, [UR17+0x2a0], R2 ;  /* 0x0002a002ff0075a7 */ /* 0x010e640008021111 */
[----:B-1----:R-:W-:Y:S09]  /*5920*/  @!P1 BRA `(.L_x_106) ;  /* 0x0000004c00fc9947 */ /* 0x002ff20003800000 */
.L_x_244:
[----:B------:R-:W-:Y:S01]  /*5930*/  @!UP0 UPRMT UR4, UR30, 0x654, UR4 ;  /* 0x000006541e048896 */ /* 0x000fe20008000004 */
[----:B------:R-:W-:Y:S01]  /*5940*/  LOP3.LUT R3, R3, 0xffff, RZ, 0xc0, !PT ;  /* 0x0000ffff03037812 */ /* 0x000fe200078ec0ff */
[----:B-1----:R-:W-:-:S03]  /*5950*/  IMAD.MOV.U32 R2, RZ, RZ, 0xffff ;  /* 0x0000ffffff027424 */ /* 0x002fc600078e00ff */
[----:B------:R-:W-:-:S04]  /*5960*/  SHF.R.U32.HI R3, RZ, 0x5, R3 ;  /* 0x00000005ff037819 */ /* 0x000fc80000011603 */
[----:B------:R-:W-:Y:S01]  /*5970*/  @!P0 SYNCS.ARRIVE.TRANS64.RED.A1T0 RZ, [UR4], RZ ;  /* 0x000000ffffff89a7 */ /* 0x000fe20008100404 */
[----:B------:R-:W-:Y:S01]  /*5980*/  NOP ;  /* 0x0000000000007918 */ /* 0x000fe20000000000 */
[----:B------:R-:W1:Y:S01]  /*5990*/  LDS R0, [UR8+0x14] ;  /* 0x00001408ff007984 */ /* 0x000e620008000800 */
[----:B------:R-:W-:-:S04]  /*59a0*/  SHF.L.U32 R2, R2, R3, RZ ;  /* 0x0000000302027219 */ /* 0x000fc800000006ff */
[----:B-1----:R-:W-:-:S04]  /*59b0*/  LOP3.LUT R0, R0, R2, RZ, 0xc0, !PT ;  /* 0x0000000200007212 */ /* 0x002fc800078ec0ff */
[----:B------:R-:W-:Y:S01]  /*59c0*/  ISETP.NE.AND P0, PT, R0, R2, PT ;  /* 0x000000020000720c */ /* 0x000fe20003f05270 */
[----:B------:R-:W-:-:S05]  /*59d0*/  IMAD.MOV.U32 R0, RZ, RZ, 0x1 ;  /* 0x00000001ff007424 */ /* 0x000fca00078e00ff */
[----:B------:R-:W-:-:S07]  /*59e0*/  SHF.L.U32 R0, R0, R3, RZ ;  /* 0x0000000300007219 */ /* 0x000fce00000006ff */
[----:B------:R-:W-:Y:S05]  /*59f0*/  @P0 BRA `(.L_x_107) ;  /* 0x00000000005c0947 */ /* 0x000fea0003800000 */
[----:B------:R-:W1:Y:S02]  /*5a00*/  LDS R3, [UR8+0x18] ;  /* 0x00001808ff037984 */ /* 0x000e640008000800 */
[----:B-1----:R-:W-:-:S04]  /*5a10*/  LOP3.LUT R3, R3, R0, RZ, 0xc0, !PT ;  /* 0x0000000003037212 */ /* 0x002fc800078ec0ff */
[----:B------:R-:W-:-:S13]  /*5a20*/  ISETP.NE.AND P0, PT, R3, R0, PT ;  /* 0x000000000300720c */ /* 0x000fda0003f05270 */
[----:B------:R-:W-:Y:S05]  /*5a30*/  @P0 BRA `(.L_x_108) ;  /* 0x0000000000400947 */ /* 0x000fea0003800000 */
[----:B------:R-:W-:Y:S01]  /*5a40*/  R2UR UR4, R2 ;  /* 0x00000000020472ca */ /* 0x000fe200000e0000 */
[----:B------:R-:W1:Y:S01]  /*5a50*/  S2R R3, SR_LANEID ;  /* 0x0000000000037919 */ /* 0x000e620000000000 */
[----:B------:R-:W-:-:S04]  /*5a60*/  LOP3.LUT R0, RZ, R0, RZ, 0x33, !PT ;  /* 0x00000000ff007212 */ /* 0x000fc800078e33ff */
[----:B---3--:R-:W2:Y:S07]  /*5a70*/  REDUX UR6, R0 ;  /* 0x00000000000673c4 */ /* 0x008eae0000000000 */
[----:B------:R-:W-:-:S03]  /*5a80*/  ULOP3.LUT UR5, URZ, UR4, URZ, 0x33, !UPT ;  /* 0x00000004ff057292 */ /* 0x000fc6000f8e33ff */
[----:B------:R-:W-:Y:S02]  /*5a90*/  VOTEU.ANY UR4, UPT, PT ;  /* 0x0000000000047886 */ /* 0x000fe400038e0100 */
[----:B------:R-:W-:Y:S01]  /*5aa0*/  UFLO.U32 UR4, UR4 ;  /* 0x00000004000472bd */ /* 0x000fe200080e0000 */
[----:B------:R-:W-:-:S04]  /*5ab0*/  IMAD.U32 R2, RZ, RZ, UR5 ;  /* 0x00000005ff027e24 */ /* 0x000fc8000f8e00ff */
[----:B------:R-:W3:Y:S02]  /*5ac0*/  REDUX UR7, R2 ;  /* 0x00000000020773c4 */ /* 0x000ee40000000000 */
[----:B------:R4:W-:Y:S01]  /*5ad0*/  UTCATOMSWS.AND URZ, UR5 ;  /* 0x0000000500ff79e3 */ /* 0x0009e20008000000 */
[----:B--2---:R-:W-:Y:S01]  /*5ae0*/  IMAD.U32 R0, RZ, RZ, UR6 ;  /* 0x00000006ff007e24 */ /* 0x004fe2000f8e00ff */
[----:B-1----:R-:W-:Y:S01]  /*5af0*/  ISETP.EQ.U32.AND P0, PT, R3, UR4, PT ;  /* 0x0000000403007c0c */ /* 0x002fe2000bf02070 */
[----:B---3--:R-:W-:-:S12]  /*5b00*/  IMAD.U32 R2, RZ, RZ, UR7 ;  /* 0x00000007ff027e24 */ /* 0x008fd8000f8e00ff */
[----:B------:R4:W-:Y:S04]  /*5b10*/  @P0 ATOMS.AND RZ, [UR8+0x14], R2 ;  /* 0x00001402ffff098c */ /* 0x0009e8000a800008 */
[----:B------:R4:W-:Y:S01]  /*5b20*/  @P0 ATOMS.AND RZ, [UR8+0x18], R0 ;  /* 0x00001800ffff098c */ /* 0x0009e2000a800008 */
[----:B------:R-:W-:Y:S05]  /*5b30*/  BRA `(.L_x_109) ;  /* 0x0000000000147947 */ /* 0x000fea0003800000 */
.L_x_108:
[----:B------:R-:W-:Y:S02]  /*5b40*/  MOV R2, 0x5b60 ;  /* 0x00005b6000027802 */ /* 0x000fe40000000f00 */
[----:B---3-5:R-:W-:Y:S05]  /*5b50*/  CALL.REL.NOINC `($__internal_0_$__cuda_sm10x_tcgen05_guardrail_trap_col_being_dealloced_not_returned_by_alloc) ;  /* 0x00000050006c7944 */ /* 0x028fea0003c00000 */
[----:B------:R-:W-:Y:S05]  /*5b60*/  BRA `(.L_x_109) ;  /* 0x0000000000087947 */ /* 0x000fea0003800000 */
.L_x_107:
[----:B------:R-:W-:Y:S02]  /*5b70*/  MOV R2, 0x5b90 ;  /* 0x00005b9000027802 */ /* 0x000fe40000000f00 */
[----:B---3-5:R-:W-:Y:S05]  /*5b80*/  CALL.REL.NOINC `($__internal_2_$__cuda_sm10x_tcgen05_guardrail_trap_unallocated_columns_being_dealloced) ;  /* 0x0000005000787944 */ /* 0x028fea0003c00000 */
.L_x_109:
[----:B------:R-:W-:Y:S01]  /*5b90*/  NOP ;  /* 0x0000000000007918 */ /* 0x000fe20000000000 */
[----:B----4-:R-:W-:Y:S05]  /*5ba0*/  EXIT ;  /* 0x000000000000794d */ /* 0x010fea0003800000 */
.L_x_81:
[----:B------:R-:W-:-:S09]  /*5bb0*/  UISETP.NE.OR UP0, UPT, UR18, 0x3, !UP3 ;  /* 0x000000031200788c */ /* 0x000fd2000df05670 */
[----:B------:R-:W-:Y:S05]  /*5bc0*/  BRA.U UP0, `(.L_x_110) ;  /* 0x0000001100c07547 */ /* 0x000fea000b800000 */
[----:B------:R-:W2:Y:S01]  /*5bd0*/  LDCU.64 UR4, c[0x0][0x988] ;  /* 0x00013100ff0477ac */ /* 0x000ea20008000a00 */
[----:B------:R-:W3:Y:S01]  /*5be0*/  S2UR UR6, SR_CgaCtaId ;  /* 0x00000000000679c3 */ /* 0x000ee20000008800 */
[----:B------:R-:W-:Y:S01]  /*5bf0*/  HFMA2 R10, -RZ, RZ, 0, 5.9604644775390625e-08 ;  /* 0x00000001ff0a7431 */ /* 0x000fe200000001ff */
[----:B------:R-:W-:Y:S01]  /*5c00*/  MOV R9, RZ ;  /* 0x000000ff00097202 */ /* 0x000fe20000000f00 */
[----:B------:R-:W4:Y:S01]  /*5c10*/  LDCU UR37, c[0x0][0x370] ;  /* 0x00006e00ff2577ac */ /* 0x000f220008000800 */
[----:B------:R-:W-:Y:S01]  /*5c20*/  HFMA2 R3, -RZ, RZ, 0, 0.00048828125 ;  /* 0x00001000ff037431 */ /* 0x000fe200000001ff */
[----:B------:R-:W1:Y:S03]  /*5c30*/  LDCU.128 UR32, c[0x0][0xc10] ;  /* 0x00018200ff2077ac */ /* 0x000e660008000c00 */
[----:B------:R-:W4:Y:S01]  /*5c40*/  LDC.64 R12, c[0x0][0x348] ;  /* 0x0000d200ff0c7b82 */ /* 0x000f220000000a00 */
[----:B------:R-:W1:Y:S01]  /*5c50*/  LDCU UR36, c[0x0][0x374] ;  /* 0x00006e80ff2477ac */ /* 0x000e620008000800 */
[----:B------:R-:W4:Y:S01]  /*5c60*/  LDCU.64 UR30, c[0x0][0x990] ;  /* 0x00013200ff1e77ac */ /* 0x000f220008000a00 */
[----:B------:R-:W4:Y:S01]  /*5c70*/  LDCU UR26, c[0x0][0xc0c] ;  /* 0x00018180ff1a77ac */ /* 0x000f220008000800 */
[----:B--2---:R-:W-:Y:S01]  /*5c80*/  UISETP.NE.U32.AND UP0, UPT, UR4, URZ, UPT ;  /* 0x000000ff0400728c */ /* 0x004fe2000bf05070 */
[----:B------:R-:W2:Y:S01]  /*5c90*/  LDCU.128 UR40, c[0x0][0xa80] ;  /* 0x00015000ff2877ac */ /* 0x000ea20008000c00 */
[----:B------:R-:W2:Y:S01]  /*5ca0*/  LDCU UR52, c[0x0][0xc20] ;  /* 0x00018400ff3477ac */ /* 0x000ea20008000800 */
[----:B------:R-:W2:Y:S01]  /*5cb0*/  LDCU UR4, c[0x0][0xc30] ;  /* 0x00018600ff0477ac */ /* 0x000ea20008000800 */
[----:B------:R-:W2:Y:S01]  /*5cc0*/  LDCU.128 UR48, c[0x0][0xa90] ;  /* 0x00015200ff3077ac */ /* 0x000ea20008000c00 */
[----:B------:R-:W-:Y:S01]  /*5cd0*/  UMOV UR27, 0x400 ;  /* 0x00000400001b7882 */ /* 0x000fe20000000000 */
[----:B-1----:R-:W-:-:S02]  /*5ce0*/  UIMAD.WIDE.U32 UR8, UR36, UR35, URZ ;  /* 0x00000023240872a5 */ /* 0x002fc4000f8e00ff */
[----:B---3--:R-:W-:Y:S02]  /*5cf0*/  ULEA UR27, UR6, UR27, 0x18 ;  /* 0x0000001b061b7291 */ /* 0x008fe4000f8ec0ff */
[----:B----4-:R-:W-:Y:S02]  /*5d00*/  UIMAD.WIDE.U32 UR6, UR37, UR32, URZ ;  /* 0x00000020250672a5 */ /* 0x010fe4000f8e00ff */
[----:B------:R-:W-:Y:S02]  /*5d10*/  UISETP.NE.AND.EX UP5, UPT, UR5, URZ, UPT, UP0 ;  /* 0x000000ff0500728c */ /* 0x000fe4000bfa5300 */
[----:B------:R-:W-:Y:S02]  /*5d20*/  UISETP.NE.U32.AND UP6, UPT, UR30, URZ, UPT ;  /* 0x000000ff1e00728c */ /* 0x000fe4000bfc5070 */
[----:B------:R-:W-:Y:S02]  /*5d30*/  UIADD3 UR38, UPT, UPT, UR27, 0x278, URZ ;  /* 0x000002781b267890 */ /* 0x000fe4000fffe0ff */
[----:B------:R-:W-:-:S02]  /*5d40*/  UISETP.NE.AND UP0, UPT, UR39, 0x1, UPT ;  /* 0x000000012700788c */ /* 0x000fc4000bf05270 */
[----:B------:R-:W-:Y:S02]  /*5d50*/  UISETP.GE.AND UP2, UPT, UR39, 0x1, UPT ;  /* 0x000000012700788c */ /* 0x000fe4000bf46270 */
[----:B------:R-:W-:Y:S01]  /*5d60*/  UISETP.NE.AND UP0, UPT, UR26, 0x1, UPT ;  /* 0x000000011a00788c */ /* 0x000fe2000bf05270 */
[----:B------:R-:W-:Y:S01]  /*5d70*/  UMOV UR6, UR7 ;  /* 0x0000000700067c82 */ /* 0x000fe20008000000 */
[----:B------:R-:W-:Y:S01]  /*5d80*/  UMOV UR45, UR9 ;  /* 0x00000009002d7c82 */ /* 0x000fe20008000000 */
[----:B------:R-:W-:Y:S02]  /*5d90*/  UISETP.NE.AND UP2, UPT, UR34, 0x1, UPT ;  /* 0x000000012200788c */ /* 0x000fe4000bf45270 */
[----:B--2---:R-:W-:Y:S01]  /*5da0*/  UISETP.NE.AND UP0, UPT, UR40, 0x1, UPT ;  /* 0x000000012800788c */ /* 0x004fe2000bf05270 */
[----:B------:R-:W-:Y:S01]  /*5db0*/  UMOV UR29, URZ ;  /* 0x000000ff001d7c82 */ /* 0x000fe20008000000 */
[----:B------:R-:W1:Y:S01]  /*5dc0*/  LDCU UR53, c[0x0][0xaa0] ;  /* 0x00015400ff3577ac */ /* 0x000e620008000800 */
[----:B------:R-:W-:Y:S01]  /*5dd0*/  UPLOP3.LUT UP4, UPT, UPT, UPT, UPT, 0x40, 0x4 ;  /* 0x000000000004789c */ /* 0x000fe20003f8e870 */
[----:B------:R-:W2:Y:S01]  /*5de0*/  LDCU.64 UR24, c[0x0][0xc28] ;  /* 0x00018500ff1877ac */ /* 0x000ea20008000a00 */
[----:B------:R-:W-:-:S02]  /*5df0*/  UISETP.NE.AND.EX UP6, UPT, UR31, URZ, UPT, UP6 ;  /* 0x000000ff1f00728c */ /* 0x000fc4000bfc5360 */
[----:B------:R-:W-:Y:S02]  /*5e00*/  UPRMT UR38, URZ, 0x654, UR38 ;  /* 0x00000654ff267896 */ /* 0x000fe40008000026 */
[----:B------:R-:W-:Y:S02]  /*5e10*/  USHF.R.U32.HI UR47, URZ, UR33, UR6 ;  /* 0x00000021ff2f7299 */ /* 0x000fe40008011606 */
[----:B------:R-:W-:Y:S02]  /*5e20*/  USHF.R.U32.HI UR45, URZ, UR52, UR45 ;  /* 0x00000034ff2d7299 */ /* 0x000fe4000801162d */
[----:B------:R-:W-:Y:S02]  /*5e30*/  UISETP.NE.AND UP3, UPT, UR4, 0x1, UPT ;  /* 0x000000010400788c */ /* 0x000fe4000bf65270 */
[----:B------:R-:W-:Y:S02]  /*5e40*/  UISETP.NE.AND UP2, UPT, UR43, 0x1, UPT ;  /* 0x000000012b00788c */ /* 0x000fe4000bf45270 */
[----:B------:R-:W-:-:S11]  /*5e50*/  UISETP.NE.AND UP0, UPT, UR50, 0x1, UPT ;  /* 0x000000013200788c */ /* 0x000fd6000bf05270 */
.L_x_119:
[----:B------:R-:W-:Y:S04]  /*5e60*/  SHF.L.U32 R2, R9, 0x1f, RZ ;  /* 0x0000001f09027819 */ /* 0x000fe800000006ff */
[----:B------:R-:W3:Y:S02]  /*5e70*/  SYNCS.PHASECHK.TRANS64.TRYWAIT P0, [UR27+0x270], R2 ;  /* 0x00027002ff0075a7 */ /* 0x000ee4000800111b */
[----:B---34-:R-:W-:Y:S05]  /*5e80*/  @!P0 BRA `(.L_x_111) ;  /* 0x0000004800bc8947 */ /* 0x018fea0003800000 */
.L_x_246:
[----:B------:R-:W4:Y:S01]  /*5e90*/  LDS.128 R4, [UR27+0x2b0] ;  /* 0x0002b01bff047984 */ /* 0x000f220008000c00 */
[----:B------:R-:W-:Y:S01]  /*5ea0*/  UISETP.GE.AND UP0, UPT, UR39, 0x1, UPT ;  /* 0x000000012700788c */ /* 0x000fe2000bf06270 */
[----:B------:R-:W-:Y:S01]  /*5eb0*/  @!PT LDS RZ, [RZ] ;  /* 0x00000000fffff984 */ /* 0x000fe20000000800 */
[----:B------:R-:W-:Y:S01]  /*5ec0*/  @!PT LDS RZ, [RZ] ;  /* 0x00000000fffff984 */ /* 0x000fe20000000800 */
[----:B------:R-:W-:Y:S01]  /*5ed0*/  @!PT LDS RZ, [RZ] ;  /* 0x00000000fffff984 */ /* 0x000fe20000000800 */
[----:B------:R-:W-:Y:S01]  /*5ee0*/  @!PT LDS RZ, [RZ] ;  /* 0x00000000fffff984 */ /* 0x000fe20000000800 */
[----:B------:R1:W-:Y:S06]  /*5ef0*/  MEMBAR.ALL.CTA ;  /* 0x0000000000007992 */ /* 0x0003ec0000008000 */
[----:B-1----:R-:W1:Y:S02]  /*5f00*/  FENCE.VIEW.ASYNC.S ;  /* 0x00000000000073c6 */ /* 0x002e640000000000 */
[----:B-1----:R-:W-:Y:S01]  /*5f10*/  SYNCS.ARRIVE.TRANS64.RED.A1T0 RZ, [UR38], RZ ;  /* 0x000000ffffff79a7 */ /* 0x002fe20008100426 */
[----:B----4-:R-:W-:Y:S11]  /*5f20*/  LOP3.LUT P0, RZ, R6, 0x1, RZ, 0xc0, !PT ;  /* 0x0000000106ff7812 */ /* 0x010ff6000780c0ff */
[----:B------:R-:W-:Y:S02]  /*5f30*/  @!UPT UIADD3 URZ, UPT, UPT, URZ, URZ, URZ ;  /* 0x000000fffffff290 */ /* 0x000fe4000fffe0ff */
[----:B------:R-:W-:Y:S01]  /*5f40*/  VOTEU.ANY UP2, P0 ;  /* 0x0000000000ff7886 */ /* 0x000fe20000040100 */
[----:B------:R-:W-:Y:S11]  /*5f50*/  PLOP3.LUT P0, PT, PT, PT, UP2, 0x80, 0x8 ;  /* 0x000000000008781c */ /* 0x000ff60003f0f028 */
[----:B------:R-:W-:Y:S02]  /*5f60*/  @!UPT UIADD3 URZ, UPT, UPT, URZ, URZ, URZ ;  /* 0x000000fffffff290 */ /* 0x000fe4000fffe0ff */
[----:B---3--:R-:W-:Y:S02]  /*5f70*/  @P0 MOV R2, R4 ;  /* 0x0000000400020202 */ /* 0x008fe40000000f00 */
[----:B------:R-:W-:Y:S02]  /*5f80*/  @P0 LOP3.LUT R0, R5, 0xffff, RZ, 0xc0, !PT ;  /* 0x0000ffff05000812 */ /* 0x000fe400078ec0ff */
[----:B------:R-:W-:Y:S02]  /*5f90*/  @P0 R2UR UR5, R2 ;  /* 0x00000000020502ca */ /* 0x000fe400000e0000 */
[----:B------:R-:W-:Y:S11]  /*5fa0*/  @P0 R2UR UR4, R0 ;  /* 0x00000000000402ca */ /* 0x000ff600000e0000 */
[----:B------:R-:W-:Y:S02]  /*5fb0*/  @UP2 UMOV UR23, UR5 ;  /* 0x0000000500172c82 */ /* 0x000fe40008000000 */
[----:B------:R-:W-:Y:S01]  /*5fc0*/  @UP2 UMOV UR15, UR4 ;  /* 0x00000004000f2c82 */ /* 0x000fe20008000000 */
[----:B------:R-:W-:Y:S05]  /*5fd0*/  BRA.U !UP0, `(.L_x_112) ;  /* 0x0000000108c07547 */ /* 0x000fea000b800000 */
[----:B------:R-:W-:Y:S02]  /*5fe0*/  UP2UR UR14, UPR, URZ, 0x4 ;  /* 0x00000004ff0e7883 */ /* 0x000fe40008000000 */
[----:B------:R-:W-:Y:S02]  /*5ff0*/  UISETP.NE.AND UP2, UPT, UR34, 0x1, UPT ;  /* 0x000000012200788c */ /* 0x000fe4000bf45270 */
[----:B------:R-:W-:Y:S02]  /*6000*/  UIMAD.WIDE.U32 UR6, UR15, UR35, URZ ;  /* 0x000000230f0672a5 */ /* 0x000fe4000f8e00ff */
[----:B------:R-:W-:Y:S02]  /*6010*/  UIMAD.WIDE.U32 UR10, UR23, UR32, URZ ;  /* 0x00000020170a72a5 */ /* 0x000fe4000f8e00ff */
[----:B------:R-:W-:Y:S02]  /*6020*/  USEL UR4, UR36, UR45, !UP2 ;  /* 0x0000002d24047287 */ /* 0x000fe4000d000000 */
[----:B------:R-:W-:Y:S02]  /*6030*/  UISETP.NE.AND UP0, UPT, UR26, 0x1, UPT ;  /* 0x000000011a00788c */ /* 0x000fe4000bf05270 */
[----:B------:R-:W-:Y:S02]  /*6040*/  UP2UR UR18, UPR, URZ, 0x2 ;  /* 0x00000002ff127883 */ /* 0x000fe40008000000 */
[----:B------:R-:W-:Y:S02]  /*6050*/  UISETP.NE.AND UP1, UPT, UR39, 0x1, UPT ;  /* 0x000000012700788c */ /* 0x000fe4000bf25270 */
[----:B--2---:R-:W-:Y:S02]  /*6060*/  UIMAD.WIDE.U32 UR12, UR4, UR24, URZ ;  /* 0x00000018040c72a5 */ /* 0x004fe4000f8e00ff */
[----:B------:R-:W-:Y:S01]  /*6070*/  USEL UR9, UR37, UR47, !UP0 ;  /* 0x0000002f25097287 */ /* 0x000fe2000c000000 */
[----:B------:R-:W-:Y:S01]  /*6080*/  UMOV UR6, UR7 ;  /* 0x0000000700067c82 */ /* 0x000fe20008000000 */
[----:B------:R-:W-:Y:S01]  /*6090*/  UMOV UR5, UR11 ;  /* 0x0000000b00057c82 */ /* 0x000fe20008000000 */
[----:B------:R-:W-:Y:S02]  /*60a0*/  USHF.R.U32.HI UR7, URZ, UR52, UR6 ;  /* 0x00000034ff077299 */ /* 0x000fe40008011606 */
[----:B------:R-:W-:Y:S02]  /*60b0*/  USHF.R.U32.HI UR6, URZ, UR33, UR5 ;  /* 0x00000021ff067299 */ /* 0x000fe40008011605 */
[----:B------:R-:W-:Y:S02]  /*60c0*/  UIMAD.WIDE.U32 UR16, UR9, UR24, URZ ;  /* 0x00000018091072a5 */ /* 0x000fe4000f8e00ff */
[----:B------:R-:W-:Y:S02]  /*60d0*/  USEL UR8, UR15, UR7, !UP2 ;  /* 0x000000070f087287 */ /* 0x000fe4000d000000 */
[----:B------:R-:W-:Y:S02]  /*60e0*/  UISETP.NE.AND UP2, UPT, UR14, URZ, UPT ;  /* 0x000000ff0e00728c */ /* 0x000fe4000bf45270 */
[----:B------:R-:W-:Y:S01]  /*60f0*/  UIMAD.WIDE.U32 UR10, UR8, UR24, URZ ;  /* 0x00000018080a72a5 */ /* 0x000fe2000f8e00ff */
[----:B------:R-:W-:Y:S02]  /*6100*/  UMOV UR5, UR13 ;  /* 0x0000000d00057c82 */ /* 0x000fe40008000000 */
[----:B------:R-:W-:Y:S03]  /*6110*/  @UP1 USHF.R.U32.HI UR4, URZ, UR25, UR5 ;  /* 0x00000019ff041299 */ /* 0x000fe60008011605 */
[----:B------:R-:W-:Y:S01]  /*6120*/  UMOV UR5, UR17 ;  /* 0x0000001100057c82 */ /* 0x000fe20008000000 */
[----:B------:R-:W-:Y:S02]  /*6130*/  UIMAD UR4, UR39, UR4, URZ ;  /* 0x00000004270472a4 */ /* 0x000fe4000f8e02ff */
[----:B------:R-:W-:Y:S02]  /*6140*/  @UP1 USHF.R.U32.HI UR9, URZ, UR25, UR5 ;  /* 0x00000019ff091299 */ /* 0x000fe40008011605 */
[----:B------:R-:W-:Y:S02]  /*6150*/  USEL UR5, UR23, UR6, !UP0 ;  /* 0x0000000617057287 */ /* 0x000fe4000c000000 */
[----:B------:R-:W-:Y:S02]  /*6160*/  UIMAD UR6, UR39, UR9, URZ ;  /* 0x00000009270672a4 */ /* 0x000fe4000f8e02ff */
[----:B------:R-:W-:Y:S03]  /*6170*/  UISETP.GE.AND UP0, UPT, UR8, UR4, UPT ;  /* 0x000000040800728c */ /* 0x000fe6000bf06270 */
[----:B------:R-:W-:Y:S01]  /*6180*/  UMOV UR4, UR11 ;  /* 0x0000000b00047c82 */ /* 0x000fe20008000000 */
[----:B------:R-:W-:Y:S02]  /*6190*/  UISETP.GE.OR UP0, UPT, UR5, UR6, UP0 ;  /* 0x000000060500728c */ /* 0x000fe40008706670 */
[----:B------:R-:W-:Y:S02]  /*61a0*/  USHF.R.U32.HI UR4, URZ, UR25, UR4 ;  /* 0x00000019ff047299 */ /* 0x000fe40008011604 */
[----:B------:R-:W-:Y:S02]  /*61b0*/  UIMAD.WIDE.U32 UR6, UR5, UR24, URZ ;  /* 0x00000018050672a5 */ /* 0x000fe4000f8e00ff */
[----:B------:R-:W-:Y:S04]  /*61c0*/  USEL UR10, UR8, UR4, !UP1 ;  /* 0x00000004080a7287 */ /* 0x000fe8000c800000 */
[----:B------:R-:W-:Y:S01]  /*61d0*/  UIADD3 UR11, UPT, UPT, -UR10, URZ, URZ ;  /* 0x000000ff0a0b7290 */ /* 0x000fe2000fffe1ff */
[----:B------:R-:W-:Y:S01]  /*61e0*/  @!UP0 UMOV UR4, UR7 ;  /* 0x0000000700048c82 */ /* 0x000fe20008000000 */
[----:B------:R-:W-:Y:S02]  /*61f0*/  UIADD3 UR7, UPT, UPT, -UR8, URZ, URZ ;  /* 0x000000ff08077290 */ /* 0x000fe4000fffe1ff */
[----:B------:R-:W-:Y:S02]  /*6200*/  @!UP0 USHF.R.U32.HI UR4, URZ, UR25, UR4 ;  /* 0x00000019ff048299 */ /* 0x000fe40008011604 */
[----:B------:R-:W-:Y:S02]  /*6210*/  UIMAD UR6, UR39, UR11, UR8 ;  /* 0x0000000b270672a4 */ /* 0x000fe4000f8e0208 */
[----:B------:R-:W-:Y:S02]  /*6220*/  @!UP0 USEL UR4, UR5, UR4, !UP1 ;  /* 0x0000000405048287 */ /* 0x000fe4000c800000 */
[----:B------:R-:W-:Y:S02]  /*6230*/  UISETP.NE.AND UP1, UPT, UR18, URZ, UPT ;  /* 0x000000ff1200728c */ /* 0x000fe4000bf25270 */
[----:B------:R-:W-:Y:S02]  /*6240*/  @!UP0 UIMAD UR6, UR9, UR6, UR4 ;  /* 0x00000006090682a4 */ /* 0x000fe4000f8e0204 */
[----:B------:R-:W-:Y:S02]  /*6250*/  @!UP0 UIADD3 UR9, UPT, UPT, UR10, -UR4, URZ ;  /* 0x800000040a098290 */ /* 0x000fe4000fffe0ff */
[----:B------:R-:W-:Y:S02]  /*6260*/  UIADD3 UR4, UPT, UPT, -UR5, URZ, URZ ;  /* 0x000000ff05047290 */ /* 0x000fe4000fffe1ff */
[----:B------:R-:W-:Y:S03]  /*6270*/  @!UP0 UIMAD UR8, UR9, UR39, UR5 ;  /* 0x00000027090882a4 */ /* 0x000fe6000f8e0205 */
[----:B------:R-:W-:Y:S01]  /*6280*/  @!UP0 UMOV UR5, UR6 ;  /* 0x0000000600058c82 */ /* 0x000fe20008000000 */
[----:B------:R-:W-:Y:S02]  /*6290*/  UIMAD UR6, UR26, UR4, UR23 ;  /* 0x000000041a0672a4 */ /* 0x000fe4000f8e0217 */
[----:B------:R-:W-:Y:S02]  /*62a0*/  UIMAD UR4, UR34, UR7, UR15 ;  /* 0x00000007220472a4 */ /* 0x000fe4000f8e020f */
[----:B------:R-:W-:Y:S02]  /*62b0*/  UIMAD UR23, UR5, UR26, UR6 ;  /* 0x0000001a051772a4 */ /* 0x000fe4000f8e0206 */
[----:B------:R-:W-:Y:S11]  /*62c0*/  UIMAD UR15, UR8, UR34, UR4 ;  /* 0x00000022080f72a4 */ /* 0x000ff6000f8e0204 */
[----:B------:R-:W-:Y:S01]  /*62d0*/  @!UPT UIADD3 URZ, UPT, UPT, URZ, URZ, URZ ;  /* 0x000000fffffff290 */ /* 0x000fe2000fffe0ff */
.L_x_112:
[----:B------:R-:W1:Y:S01]  /*62e0*/  @!UP3 LDCU.128 UR8, c[0x0][0xc10] ;  /* 0x00018200ff08b7ac */ /* 0x000e620008000c00 */
[----:B------:R-:W-:Y:S04]  /*62f0*/  ISETP.NE.U32.AND P1, PT, RZ, UR30, PT ;  /* 0x0000001eff007c0c */ /* 0x000fe8000bf25070 */
[----:B------:R-:W-:Y:S01]  /*6300*/  ISETP.NE.AND.EX P1, PT, RZ, UR31, PT, P1 ;  /* 0x0000001fff007c0c */ /* 0x000fe2000bf25310 */
[----:B------:R-:W3:Y:S01]  /*6310*/  @!UP3 LDCU UR5, c[0x0][0xc0c] ;  /* 0x00018180ff05b7ac */ /* 0x000ee20008000800 */
[----:B------:R-:W-:Y:S02]  /*6320*/  USHF.L.U32 UR19, UR19, 0x6, URZ ;  /* 0x0000000613137899 */ /* 0x000fe400080006ff */
[----:B-1----:R-:W-:Y:S07]  /*6330*/  UIMAD.WIDE.U32 UR6, UR23, UR8, URZ ;  /* 0x00000008170672a5 */ /* 0x002fee000f8e00ff */
[----:B------:R-:W-:Y:S01]  /*6340*/  @!UP3 UMOV UR4, UR7 ;  /* 0x000000070004bc82 */ /* 0x000fe20008000000 */
[----:B---3--:R-:W-:Y:S02]  /*6350*/  @!UP3 UISETP.NE.AND UP0, UPT, UR5, 0x1, UPT ;  /* 0x000000010500b88c */ /* 0x008fe4000bf05270 */
[----:B------:R-:W-:Y:S02]  /*6360*/  @!UP3 USHF.R.U32.HI UR4, URZ, UR9, UR4 ;  /* 0x00000009ff04b299 */ /* 0x000fe40008011604 */
[----:B------:R-:W-:Y:S02]  /*6370*/  UIMAD.WIDE.U32 UR6, UR15, UR11, URZ ;  /* 0x0000000b0f0672a5 */ /* 0x000fe4000f8e00ff */
[----:B------:R-:W-:Y:S02]  /*6380*/  @!UP3 USEL UR8, UR23, UR4, !UP0 ;  /* 0x000000041708b287 */ /* 0x000fe4000c000000 */
[----:B------:R-:W-:Y:S03]  /*6390*/  @!UP3 UISETP.NE.AND UP0, UPT, UR10, 0x1, UPT ;  /* 0x000000010a00b88c */ /* 0x000fe6000bf05270 */
[----:B------:R-:W-:Y:S02]  /*63a0*/  @!UP3 UMOV UR6, UR7 ;  /* 0x000000070006bc82 */ /* 0x000fe40008000000 */
[----:B------:R-:W1:Y:S02]  /*63b0*/  @!UP3 LDCU UR4, c[0x0][0xc20] ;  /* 0x00018400ff04b7ac */ /* 0x000e640008000800 */
[----:B-1----:R-:W-:Y:S04]  /*63c0*/  @!UP3 USHF.R.U32.HI UR6, URZ, UR4, UR6 ;  /* 0x00000004ff06b299 */ /* 0x002fe80008011606 */
[----:B------:R-:W-:Y:S04]  /*63d0*/  @!UP3 USEL UR6, UR15, UR6, !UP0 ;  /* 0x000000060f06b287 */ /* 0x000fe8000c000000 */
[----:B------:R-:W-:Y:S02]  /*63e0*/  @!UP3 UIADD3 UR4, UPT, UPT, -UR8, UR6, URZ ;  /* 0x000000060804b290 */ /* 0x000fe4000fffe1ff */
[----:B------:R-:W-:Y:S02]  /*63f0*/  @!UP3 UIADD3 UR6, UPT, UPT, UR8, -UR6, URZ ;  /* 0x800000060806b290 */ /* 0x000fe4000fffe0ff */
[----:B------:R-:W-:Y:S02]  /*6400*/  @!UP3 UIMAD UR23, UR4, UR5, UR23 ;  /* 0x000000050417b2a4 */ /* 0x000fe4000f8e0217 */
[----:B------:R-:W-:Y:S01]  /*6410*/  @!UP3 UIMAD UR15, UR6, UR10, UR15 ;  /* 0x0000000a060fb2a4 */ /* 0x000fe2000f8e020f */
[----:B------:R-:W-:Y:S11]  /*6420*/  BRA.U UP4, `(.L_x_113) ;  /* 0x0000000104107547 */ /* 0x000ff6000b800000 */
[----:B------:R-:W-:Y:S04]  /*6430*/  MOV R2, UR55 ;  /* 0x0000003700027c02 */ /* 0x000fe80008000f00 */
[----:B------:R-:W-:Y:S04]  /*6440*/  SHF.L.U32 R2, R2, 0x1f, RZ ;  /* 0x0000001f02027819 */ /* 0x000fe800000006ff */
[----:B------:R-:W1:Y:S02]  /*6450*/  SYNCS.PHASECHK.TRANS64.TRYWAIT P2, [UR27+0x268], R2 ;  /* 0x00026802ff0075a7 */ /* 0x000e64000804111b */
[----:B-1----:R-:W-:Y:S05]  /*6460*/  @!P2 BRA `(.L_x_114) ;  /* 0x00000044005ca947 */ /* 0x002fea0003800000 */
.L_x_113:
[----:B------:R-:W-:Y:S05]  /*6470*/  BRA.U !UP6, `(.L_x_115) ;  /* 0x000000010e387547 */ /* 0x000fea000b800000 */
[----:B------:R-:W-:Y:S01]  /*6480*/  UPLOP3.LUT UP1, UPT, UPT, UPT, UP5, 0x80, 0x8 ;  /* 0x000000000008789c */ /* 0x000fe20003f2f050 */
[----:B-1----:R-:W-:Y:S01]  /*6490*/  HFMA2 R0, -RZ, RZ, 0, 5.9604644775390625e-08 ;  /* 0x00000001ff007431 */ /* 0x002fe200000001ff */
[----:B------:R-:W1:Y:S01]  /*64a0*/  LDCU.64 UR8, c[0x0][0x358] ;  /* 0x00006b00ff0877ac */ /* 0x000e620008000a00 */
[----:B------:R-:W-:Y:S03]  /*64b0*/  IMAD.MOV.U32 R45, RZ, RZ, 0x1 ;  /* 0x00000001ff2d7424 */ /* 0x000fe600078e00ff */
[----:B------:R-:W-:Y:S05]  /*64c0*/  PLOP3.LUT P2, PT, PT, PT, UP1, 0x80, 0x8 ;  /* 0x000000000008781c */ /* 0x000fea0003f4f018 */
[----:B------:R-:W3:Y:S01]  /*64d0*/  @UP1 LDCU.64 UR4, c[0x0][0x988] ;  /* 0x00013100ff0417ac */ /* 0x000ee20008000a00 */
[----:B------:R-:W-:Y:S07]  /*64e0*/  @UP1 UIMAD UR6, UR46, UR30, URZ ;  /* 0x0000001e2e0612a4 */ /* 0x000fee000f8e02ff */
[----:B------:R-:W-:Y:S01]  /*64f0*/  @!P2 PRMT R45, R0, 0x7610, R45 ;  /* 0x00007610002da816 */ /* 0x000fe2000000002d */
[----:B---3--:R-:W-:Y:S06]  /*6500*/  @UP1 UIMAD.WIDE UR4, UR6, 0x4, UR4 ;  /* 0x00000004060418a5 */ /* 0x008fec000f8e0204 */
[----:B-----5:R-:W-:Y:S01]  /*6510*/  IMAD.U32 R26, RZ, RZ, UR4 ;  /* 0x00000004ff1a7e24 */ /* 0x020fe2000f8e00ff */
[----:B------:R-:W-:Y:S04]  /*6520*/  MOV R27, UR5 ;  /* 0x00000005001b7c02 */ /* 0x000fe80008000f00 */
[----:B------:R-:W3:Y:S01]  /*6530*/  @!UP1 LDCU UR4, c[0x0][0x980] ;  /* 0x00013000ff0497ac */ /* 0x000ee20008000800 */
[----:B-1----:R4:W5:Y:S02]  /*6540*/  @P2 LDG.E R26, desc[UR8][R26.64] ;  /* 0x000000081a1a2981 */ /* 0x002964000c1e1900 */
[----:B---34-:R-:W-:Y:S07]  /*6550*/  @!P2 IMAD.U32 R26, RZ, RZ, UR4 ;  /* 0x00000004ff1aae24 */ /* 0x018fee000f8e00ff */
.L_x_115:
[----:B-----5:R-:W-:Y:S01]  /*6560*/  @!P1 FSETP.EQ.AND P3, PT, R26, RZ, PT ;  /* 0x000000ff1a00920b */ /* 0x020fe20003f62000 */
[----:B------:R-:W-:Y:S01]  /*6570*/  @!UPT UIADD3 URZ, UPT, UPT, URZ, URZ, URZ ;  /* 0x000000fffffff290 */ /* 0x000fe2000fffe0ff */
[----:B------:R-:W-:Y:S11]  /*6580*/  @!P1 BRA `(.L_x_116) ;  /* 0x0000000000149947 */ /* 0x000ff60003800000 */
[----:B------:R-:W-:Y:S02]  /*6590*/  LOP3.LUT P1, RZ, R45, 0xff, RZ, 0xc0, !PT ;  /* 0x000000ff2dff7812 */ /* 0x000fe4000782c0ff */
[----:B------:R-:W-:Y:S04]  /*65a0*/  PLOP3.LUT P3, PT, PT, PT, UP1, 0x80, 0x8 ;  /* 0x000000000008781c */ /* 0x000fe80003f6f018 */
[----:B------:R-:W-:Y:S07]  /*65b0*/  PLOP3.LUT P3, PT, P3, PT, PT, 0x8, 0x80 ;  /* 0x000000000080781c */ /* 0x000fee0001f6e170 */
[----:B------:R-:W-:Y:S11]  /*65c0*/  @P1 FSETP.EQ.AND P3, PT, R26, RZ, PT ;  /* 0x000000ff1a00120b */ /* 0x000ff60003f62000 */
[----:B------:R-:W-:Y:S02]  /*65d0*/  @!UPT UIADD3 URZ, UPT, UPT, URZ, URZ, URZ ;  /* 0x000000fffffff290 */ /* 0x000fe4000fffe0ff */
.L_x_116:
[----:B------:R-:W-:Y:S01]  /*65e0*/  ULEA UR17, UR29, UR27, 0x3 ;  /* 0x0000001b1d117291 */ /* 0x000fe2000f8e18ff */
[----:B------:R-:W-:Y:S01]  /*65f0*/  SHF.L.U32 R8, R10, 0x1f, RZ ;  /* 0x0000001f0a087819 */ /* 0x000fe200000006ff */
[----:B------:R-:W-:Y:S02]  /*6600*/  USHF.L.U32 UR11, UR44, 0x6, URZ ;  /* 0x000000062c0b7899 */ /* 0x000fe400080006ff */
[----:B------:R-:W-:Y:S02]  /*6610*/  UISETP.NE.AND UP0, UPT, UR40, 0x1, UPT ;  /* 0x000000012800788c */ /* 0x000fe4000bf05270 */
[----:B------:R-:W-:Y:S01]  /*6620*/  UIMAD.WIDE.U32 UR4, UR11, UR41, URZ ;  /* 0x000000290b0472a5 */ /* 0x000fe2000f8e00ff */
[----:B------:R-:W-:Y:S02]  /*6630*/  ELECT P2, URZ, PT ;  /* 0x0000000000ff782f */ /* 0x000fe40003840000 */
[----:B------:R-:W3:Y:S02]  /*6640*/  SYNCS.PHASECHK.TRANS64.TRYWAIT P1, [UR17+0x248], R8 ;  /* 0x00024808ff0075a7 */ /* 0x000ee40008021111 */
[----:B------:R-:W-:Y:S02]  /*6650*/  PLOP3.LUT P2, PT, P3, P2, PT, 0xf2, 0x2f ;  /* 0x00000000002f781c */ /* 0x000fe40001f45e72 */
[----:B------:R-:W-:Y:S02]  /*6660*/  UMOV UR4, UR5 ;  /* 0x0000000500047c82 */ /* 0x000fe40008000000 */
[----:B------:R-:W-:Y:S04]  /*6670*/  USHF.R.U32.HI UR4, URZ, UR42, UR4 ;  /* 0x0000002aff047299 */ /* 0x000fe80008011604 */
[----:B------:R-:W-:Y:S02]  /*6680*/  USEL UR12, UR11, UR4, !UP0 ;  /* 0x000000040b0c7287 */ /* 0x000fe4000c000000 */
[----:B------:R-:W-:Y:S02]  /*6690*/  UISETP.NE.AND UP0, UPT, UR43, 0x1, UPT ;  /* 0x000000012b00788c */ /* 0x000fe4000bf05270 */
[----:B------:R-:W-:Y:S02]  /*66a0*/  UIMAD.WIDE.U32 UR4, UR12, UR48, URZ ;  /* 0x000000300c0472a5 */ /* 0x000fe4000f8e00ff */
[----:B------:R-:W-:Y:S01]  /*66b0*/  UIADD3 UR6, UPT, UPT, -UR12, URZ, URZ ;  /* 0x000000ff0c067290 */ /* 0x000fe2000fffe1ff */
[----:B-1----:R-:W-:Y:S03]  /*66c0*/  @!P2 IMAD.MOV.U32 R0, RZ, 0x20, RZ ;  /* 0x00000020ff00a824 */ /* 0x002fe600078e00ff */
[----:B------:R-:W-:Y:S01]  /*66d0*/  UIMAD UR11, UR40, UR6, UR11 ;  /* 0x00000006280b72a4 */ /* 0x000fe2000f8e020b */
[----:B------:R-:W-:Y:S01]  /*66e0*/  @!P2 IMAD.MOV.U32 R0, RZ, 0x400, R0 ;  /* 0x00000400ff00a824 */ /* 0x000fe200078e0000 */
[----:B------:R-:W-:Y:S02]  /*66f0*/  UMOV UR4, UR5 ;  /* 0x0000000500047c82 */ /* 0x000fe40008000000 */
[----:B------:R-:W-:Y:S04]  /*6700*/  USHF.R.U32.HI UR4, URZ, UR49, UR4 ;  /* 0x00000031ff047299 */ /* 0x000fe80008011604 */
[----:B------:R-:W-:Y:S02]  /*6710*/  USEL UR13, UR12, UR4, !UP0 ;  /* 0x000000040c0d7287 */ /* 0x000fe4000c000000 */
[----:B------:R-:W-:Y:S02]  /*6720*/  UISETP.NE.AND UP0, UPT, UR50, 0x1, UPT ;  /* 0x000000013200788c */ /* 0x000fe4000bf05270 */
[----:B------:R-:W-:Y:S07]  /*6730*/  UIMAD.WIDE.U32 UR4, UR13, UR51, URZ ;  /* 0x000000330d0472a5 */ /* 0x000fee000f8e00ff */
[----:B------:R-:W-:Y:S02]  /*6740*/  UMOV UR4, UR5 ;  /* 0x0000000500047c82 */ /* 0x000fe40008000000 */
[----:B------:R-:W-:Y:S04]  /*6750*/  USHF.R.U32.HI UR4, URZ, UR53, UR4 ;  /* 0x00000035ff047299 */ /* 0x000fe80008011604 */
[----:B------:R-:W-:Y:S02]  /*6760*/  USEL UR14, UR13, UR4, !UP0 ;  /* 0x000000040d0e7287 */ /* 0x000fe4000c000000 */
[----:B------:R-:W-:Y:S02]  /*6770*/  UIADD3 UR4, UPT, UPT, -UR13, URZ, URZ ;  /* 0x000000ff0d047290 */ /* 0x000fe4000fffe1ff */
[----:B------:R-:W-:Y:S02]  /*6780*/  UIADD3 UR5, UPT, UPT, -UR14, URZ, URZ ;  /* 0x000000ff0e057290 */ /* 0x000fe4000fffe1ff */
[----:B------:R-:W-:Y:S02]  /*6790*/  UIMAD UR12, UR43, UR4, UR12 ;  /* 0x000000042b0c72a4 */ /* 0x000fe4000f8e020c */
[----:B------:R-:W-:Y:S01]  /*67a0*/  UIMAD UR13, UR50, UR5, UR13 ;  /* 0x00000005320d72a4 */ /* 0x000fe2000f8e020d */
[----:B---3--:R-:W-:Y:S11]  /*67b0*/  @!P1 BRA `(.L_x_117) ;  /* 0x0000004000a09947 */ /* 0x008ff60003800000 */
.L_x_249:
[----:B------:R-:W3:Y:S01]  /*67c0*/  S2UR UR22, SR_CgaCtaId ;  /* 0x00000000001679c3 */ /* 0x000ee20000008800 */
[----:B------:R-:W-:Y:S01]  /*67d0*/  @!P2 R2UR UR5, R0 ;  /* 0x000000000005a2ca */ /* 0x000fe200000e0000 */
[----:B------:R-:W-:Y:S01]  /*67e0*/  VOTEU.ALL UP0, P2 ;  /* 0x0000000000ff7886 */ /* 0x000fe20001000000 */
[----:B-1----:R-:W-:Y:S02]  /*67f0*/  @!P2 IADD3 R2, P1, PT, R12, 0x680, RZ ;  /* 0x000006800c02a810 */ /* 0x002fe40007f3e0ff */
[----:B------:R-:W-:Y:S02]  /*6800*/  @P0 SHF.R.U32.HI R4, RZ, 0x10, R5 ;  /* 0x00000010ff040819 */ /* 0x000fe40000011605 */
[----:B------:R-:W-:Y:S01]  /*6810*/  @!P2 R2UR UR6, R2 ;  /* 0x000000000206a2ca */ /* 0x000fe200000e0000 */
[----:B------:R-:W-:Y:S01]  /*6820*/  @!P2 IMAD.X R0, RZ, RZ, R13, P1 ;  /* 0x000000ffff00a224 */ /* 0x000fe200008e060d */
[----:B------:R-:W-:Y:S01]  /*6830*/  @!UP0 ULEA UR4, UR29, UR27, 0xc ;  /* 0x0000001b1d048291 */ /* 0x000fe2000f8e60ff */
[----:B------:R-:W-:Y:S01]  /*6840*/  @P0 R2UR UR46, R4 ;  /* 0x00000000042e02ca */ /* 0x000fe200000e0000 */
[----:B------:R-:W-:Y:S02]  /*6850*/  @!UP0 UIADD3 UR21, UPT, UPT, UR19, 0x20, URZ ;  /* 0x0000002013158890 */ /* 0x000fe4000fffe0ff */
[----:B------:R-:W-:Y:S02]  /*6860*/  @!UP0 UIADD3 UR8, UPT, UPT, UR4, 0x300, URZ ;  /* 0x0000030004088890 */ /* 0x000fe4000fffe0ff */
[----:B------:R-:W-:Y:S01]  /*6870*/  @!UP0 UPRMT UR16, UR5, 0x5410, URZ ;  /* 0x0000541005108896 */ /* 0x000fe200080000ff */
[----:B------:R-:W-:Y:S01]  /*6880*/  @!P2 R2UR UR5, R0 ;  /* 0x000000000005a2ca */ /* 0x000fe200000e0000 */
[----:B------:R-:W-:Y:S01]  /*6890*/  @!UP0 UIADD3 UR18, UPT, UPT, UR4, 0xb00, URZ ;  /* 0x00000b0004128890 */ /* 0x000fe2000fffe0ff */
[----:B------:R-:W-:Y:S01]  /*68a0*/  @!P2 IMAD.MOV.U32 R0, RZ, RZ, 0x1000 ;  /* 0x00001000ff00a424 */ /* 0x000fe200078e00ff */
[----:B------:R-:W-:Y:S01]  /*68b0*/  UIADD3 UR4, UPT, UPT, UR29, 0x1, URZ ;  /* 0x000000011d047890 */ /* 0x000fe2000fffe0ff */
[----:B------:R-:W-:Y:S03]  /*68c0*/  IMAD.U32 R14, RZ, RZ, UR6 ;  /* 0x00000006ff0e7e24 */ /* 0x000fe6000f8e00ff */
[----:B------:R-:W-:Y:S02]  /*68d0*/  UISETP.NE.AND UP0, UPT, UR4, 0x3, UPT ;  /* 0x000000030400788c */ /* 0x000fe4000bf05270 */
[----:B------:R-:W-:Y:S02]  /*68e0*/  @!P2 R2UR UR6, R14 ;  /* 0x000000000e06a2ca */ /* 0x000fe400000e0000 */
[----:B------:R-:W-:Y:S02]  /*68f0*/  USEL UR4, UR4, URZ, UP0 ;  /* 0x000000ff04047287 */ /* 0x000fe40008000000 */
[----:B------:R-:W-:Y:S01]  /*6900*/  IMAD.U32 R15, RZ, RZ, UR5 ;  /* 0x00000005ff0f7e24 */ /* 0x000fe2000f8e00ff */
[----:B------:R-:W-:Y:S02]  /*6910*/  USEL UR20, URZ, 0x1, UP0 ;  /* 0x00000001ff147887 */ /* 0x000fe40008000000 */
[----:B------:R-:W-:Y:S02]  /*6920*/  UIADD3 UR5, UPT, UPT, UR17, 0x230, URZ ;  /* 0x0000023011057890 */ /* 0x000fe4000fffe0ff */
[----:B------:R-:W-:Y:S01]  /*6930*/  @!P2 R2UR UR7, R15 ;  /* 0x000000000f07a2ca */ /* 0x000fe200000e0000 */
[----:B------:R-:W-:Y:S01]  /*6940*/  VOTEU.ALL UP0, P2 ;  /* 0x0000000000ff7886 */ /* 0x000fe20001000000 */
[----:B------:R-:W-:Y:S04]  /*6950*/  LOP3.LUT R10, R10, UR20, RZ, 0x3c, !PT ;  /* 0x000000140a0a7c12 */ /* 0x000fe8000f8e3cff */
[----:B------:R-:W-:Y:S01]  /*6960*/  @!UP0 UMOV UR9, UR5 ;  /* 0x0000000500098c82 */ /* 0x000fe20008000000 */
[----:B------:R-:W-:Y:S01]  /*6970*/  @!UP0 UMOV UR10, UR19 ;  /* 0x00000013000a8c82 */ /* 0x000fe20008000000 */
[----:B------:R-:W-:Y:S05]  /*6980*/  SHF.L.U32 R2, R10, 0x1f, RZ ;  /* 0x0000001f0a027819 */ /* 0x000fea00000006ff */
[----:B------:R1:W-:Y:S01]  /*6990*/  @!UP0 UTMALDG.5D.IM2COL [UR8], [UR6], UR16 ;  /* 0x00000008060083b4 */ /* 0x0003e20008060010 */
[----:B------:R-:W-:Y:S05]  /*69a0*/  VOTEU.ALL UP0, P2 ;  /* 0x0000000000ff7886 */ /* 0x000fea0001000000 */
[----:B-1----:R-:W-:Y:S01]  /*69b0*/  @!UP0 UMOV UR8, UR18 ;  /* 0x0000001200088c82 */ /* 0x002fe20008000000 */
[----:B------:R-:W-:Y:S01]  /*69c0*/  @!UP0 UMOV UR9, UR5 ;  /* 0x0000000500098c82 */ /* 0x000fe20008000000 */
[----:B------:R-:W-:Y:S01]  /*69d0*/  @!UP0 UMOV UR10, UR21 ;  /* 0x00000015000a8c82 */ /* 0x000fe20008000000 */
[----:B---3--:R-:W-:Y:S01]  /*69e0*/  UPRMT UR5, UR22, 0x654, UR5 ;  /* 0x0000065416057896 */ /* 0x008fe20008000005 */
[----:B------:R1:W-:Y:S01]  /*69f0*/  @!UP0 UTMALDG.5D.IM2COL [UR8], [UR6], UR16 ;  /* 0x00000008060083b4 */ /* 0x0003e20008060010 */
[----:B------:R3:W-:Y:S07]  /*6a00*/  @!P2 SYNCS.ARRIVE.TRANS64.RED.A0TR RZ, [UR17+0x230], R0 ;  /* 0x00023000ffffa9a7 */ /* 0x0007ee0008300411 */
[----:B------:R-:W-:Y:S01]  /*6a10*/  SYNCS.ARRIVE.TRANS64.RED.A1T0 RZ, [UR5], RZ ;  /* 0x000000ffffff79a7 */ /* 0x000fe20008100405 */
[----:B-1----:R-:W-:Y:S09]  /*6a20*/  ULEA UR6, UR4, UR27, 0x3 ;  /* 0x0000001b04067291 */ /* 0x002ff2000f8e18ff */
[----:B------:R-:W1:Y:S02]  /*6a30*/  SYNCS.PHASECHK.TRANS64.TRYWAIT P1, [UR6+0x248], R2 ;  /* 0x00024802ff0075a7 */ /* 0x000e640008021106 */
[----:B-1-3--:R-:W-:Y:S05]  /*6a40*/  @!P1 BRA `(.L_x_118) ;  /* 0x0000004000149947 */ /* 0x00afea0003800000 */
.L_x_251:
[----:B------:R-:W-:Y:S01]  /*6a50*/  UIADD3 UR5, UPT, UPT, UR4, 0x1, URZ ;  /* 0x0000000104057890 */ /* 0x000fe2000fffe0ff */
[----:B-1----:R-:W-:Y:S01]  /*6a60*/  @!P2 IMAD.MOV.U32 R0, RZ, 0x20, RZ ;  /* 0x00000020ff00a824 */ /* 0x002fe200078e00ff */
[----:B------:R-:W-:Y:S01]  /*6a70*/  UIADD3 UR17, UPT, UPT, UR6, 0x230, URZ ;  /* 0x0000023006117890 */ /* 0x000fe2000fffe0ff */
[----:B------:R-:W1:Y:S01]  /*6a80*/  S2UR UR56, SR_CgaCtaId ;  /* 0x00000000003879c3 */ /* 0x000e620000008800 */
[----:B------:R-:W-:Y:S01]  /*6a90*/  UISETP.NE.AND UP0, UPT, UR5, 0x3, UPT ;  /* 0x000000030500788c */ /* 0x000fe2000bf05270 */
[----:B------:R-:W-:Y:S01]  /*6aa0*/  @!P2 IMAD.MOV.U32 R0, RZ, 0x400, R0 ;  /* 0x00000400ff00a824 */ /* 0x000fe200078e0000 */
[----:B------:R-:W-:Y:S01]  /*6ab0*/  UPLOP3.LUT UP4, UPT, UPT, UPT, UPT, 0x80, 0x8 ;  /* 0x000000000008789c */ /* 0x000fe20003f8f070 */
[----:B------:R-:W-:Y:S01]  /*6ac0*/  @!P2 IADD3 R2, P0, PT, R12, 0x680, RZ ;  /* 0x000006800c02a810 */ /* 0x000fe20007f1e0ff */
[----:B------:R-:W-:Y:S01]  /*6ad0*/  USEL UR29, UR5, URZ, UP0 ;  /* 0x000000ff051d7287 */ /* 0x000fe20008000000 */
[----:B------:R-:W-:Y:S01]  /*6ae0*/  R2UR UR54, R47 ;  /* 0x000000002f3672ca */ /* 0x000fe200000e0000 */
[----:B------:R-:W-:Y:S01]  /*6af0*/  USEL UR28, URZ, 0x1, UP0 ;  /* 0x00000001ff1c7887 */ /* 0x000fe20008000000 */
[----:B------:R-:W-:Y:S01]  /*6b00*/  @!P2 R2UR UR5, R0 ;  /* 0x000000000005a2ca */ /* 0x000fe200000e0000 */
[----:B------:R-:W-:Y:S01]  /*6b10*/  UMOV UR20, UR12 ;  /* 0x0000000c00147c82 */ /* 0x000fe20008000000 */
[----:B------:R-:W-:Y:S01]  /*6b20*/  UMOV UR21, UR13 ;  /* 0x0000000d00157c82 */ /* 0x000fe20008000000 */
[----:B------:R-:W-:Y:S01]  /*6b30*/  UMOV UR22, UR14 ;  /* 0x0000000e00167c82 */ /* 0x000fe20008000000 */
[----:B------:R-:W-:Y:S01]  /*6b40*/  VOTEU.ALL UP0, P2 ;  /* 0x0000000000ff7886 */ /* 0x000fe20001000000 */
[----:B------:R-:W-:Y:S01]  /*6b50*/  @!P2 IMAD.X R0, RZ, RZ, R13, P0 ;  /* 0x000000ffff00a224 */ /* 0x000fe200000e060d */
[----:B------:R-:W-:Y:S01]  /*6b60*/  UMOV UR9, UR17 ;  /* 0x0000001100097c82 */ /* 0x000fe20008000000 */
[----:B------:R-:W-:Y:S02]  /*6b70*/  R2UR UR44, R48 ;  /* 0x00000000302c72ca */ /* 0x000fe400000e0000 */
[----:B------:R-:W-:Y:S01]  /*6b80*/  @!UP0 ULEA UR4, UR4, UR27, 0xc ;  /* 0x0000001b04048291 */ /* 0x000fe2000f8e60ff */
[----:B------:R-:W-:Y:S01]  /*6b90*/  LOP3.LUT R9, R9, 0x1, RZ, 0x3c, !PT ;  /* 0x0000000109097812 */ /* 0x000fe200078e3cff */
[----:B------:R-:W-:Y:S01]  /*6ba0*/  @!UP0 UIADD3 UR18, UPT, UPT, UR19, 0x10, URZ ;  /* 0x0000001013128890 */ /* 0x000fe2000fffe0ff */
[----:B------:R-:W-:Y:S01]  /*6bb0*/  LOP3.LUT R10, R10, UR28, RZ, 0x3c, !PT ;  /* 0x0000001c0a0a7c12 */ /* 0x000fe2000f8e3cff */
[----:B------:R-:W-:Y:S02]  /*6bc0*/  @!UP0 UIADD3 UR16, UPT, UPT, UR4, 0x300, URZ ;  /* 0x0000030004108890 */ /* 0x000fe4000fffe0ff */
[----:B------:R-:W-:Y:S01]  /*6bd0*/  @!UP0 UIADD3 UR8, UPT, UPT, UR4, 0xb00, URZ ;  /* 0x00000b0004088890 */ /* 0x000fe2000fffe0ff */
[----:B------:R-:W-:Y:S01]  /*6be0*/  @!P2 R2UR UR4, R0 ;  /* 0x000000000004a2ca */ /* 0x000fe200000e0000 */
[----:B------:R-:W-:Y:S01]  /*6bf0*/  @!UP0 UPRMT UR7, UR5, 0x5410, URZ ;  /* 0x0000541005078896 */ /* 0x000fe200080000ff */
[----:B------:R-:W-:Y:S01]  /*6c00*/  @!P2 R2UR UR5, R2 ;  /* 0x000000000205a2ca */ /* 0x000fe200000e0000 */
[----:B------:R-:W-:Y:S01]  /*6c10*/  @!UP0 UIADD3 UR10, UPT, UPT, UR19, 0x30, URZ ;  /* 0x00000030130a8890 */ /* 0x000fe2000fffe0ff */
[----:B------:R-:W-:Y:S02]  /*6c20*/  VOTEU.ALL UP0, P2 ;  /* 0x0000000000ff7886 */ /* 0x000fe40001000000 */
[----:B------:R-:W-:Y:S01]  /*6c30*/  UMOV UR19, UR11 ;  /* 0x0000000b00137c82 */ /* 0x000fe20008000000 */
[----:B------:R-:W-:Y:S06]  /*6c40*/  UIADD3 UR44, UPT, UPT, UR23, UR44, URZ ;  /* 0x0000002c172c7290 */ /* 0x000fec000fffe0ff */
[----:B------:R-:W-:Y:S02]  /*6c50*/  IMAD.U32 R5, RZ, RZ, UR4 ;  /* 0x00000004ff057e24 */ /* 0x000fe4000f8e00ff */
[----:B------:R-:W-:Y:S03]  /*6c60*/  IMAD.U32 R4, RZ, RZ, UR5 ;  /* 0x00000005ff047e24 */ /* 0x000fe6000f8e00ff */
[----:B------:R-:W-:Y:S02]  /*6c70*/  @!P2 R2UR UR5, R5 ;  /* 0x000000000505a2ca */ /* 0x000fe400000e0000 */
[----:B------:R-:W-:Y:S11]  /*6c80*/  @!P2 R2UR UR4, R4 ;  /* 0x000000000404a2ca */ /* 0x000ff600000e0000 */
[----:B------:R-:W-:Y:S02]  /*6c90*/  @!UPT UIADD3 URZ, UPT, UPT, URZ, URZ, URZ ;  /* 0x000000fffffff290 */ /* 0x000fe4000fffe0ff */
[----:B------:R3:W-:Y:S01]  /*6ca0*/  @!UP0 UTMALDG.5D.IM2COL [UR16], [UR4], UR7 ;  /* 0x00000010040083b4 */ /* 0x0007e20008060007 */
[----:B------:R-:W-:Y:S05]  /*6cb0*/  VOTEU.ALL UP0, P2 ;  /* 0x0000000000ff7886 */ /* 0x000fea0001000000 */
[----:B------:R1:W-:Y:S01]  /*6cc0*/  @!UP0 UTMALDG.5D.IM2COL [UR8], [UR4], UR7 ;  /* 0x00000008040083b4 */ /* 0x0003e20008060007 */
[----:B------:R4:W-:Y:S01]  /*6cd0*/  @!P2 SYNCS.ARRIVE.TRANS64.RED.A0TR RZ, [UR6+0x230], R3 ;  /* 0x00023003ffffa9a7 */ /* 0x0009e20008300406 */
[----:B---3--:R-:W-:Y:S02]  /*6ce0*/  UIADD3 UR19, UPT, UPT, UR15, UR54, URZ ;  /* 0x000000360f137290 */ /* 0x008fe4000fffe0ff */
[----:B-1----:R-:W-:Y:S09]  /*6cf0*/  UPRMT UR4, UR56, 0x654, UR17 ;  /* 0x0000065438047896 */ /* 0x002ff20008000011 */
[----:B------:R-:W-:Y:S01]  /*6d00*/  SYNCS.ARRIVE.TRANS64.RED.A1T0 RZ, [UR4], RZ ;  /* 0x000000ffffff79a7 */ /* 0x000fe20008100404 */
[----:B------:R-:W-:Y:S05]  /*6d10*/  BRA.U UP2, `(.L_x_119) ;  /* 0xfffffff102507547 */ /* 0x000fea000b83ffff */
[----:B------:R-:W-:Y:S01]  /*6d20*/  UIADD3 UR27, UPT, UPT, UR27, 0x248, URZ ;  /* 0x000002481b1b7890 */ /* 0x000fe2000fffe0ff */
[----:B------:R-:W-:-:S03]  /*6d30*/  SHF.L.U32 R2, R10, 0x1f, RZ ;  /* 0x0000001f0a027819 */ /* 0x000fc600000006ff */
[----:B------:R-:W-:-:S09]  /*6d40*/  ULEA UR4, UR29, UR27, 0x3 ;  /* 0x0000001b1d047291 */ /* 0x000fd2000f8e18ff */
[----:B------:R-:W1:Y:S02]  /*6d50*/  SYNCS.PHASECHK.TRANS64.TRYWAIT P0, [UR4], R2 ;  /* 0x00000002ff0075a7 */ /* 0x000e640008001104 */
[----:B-1----:R-:W-:Y:S05]  /*6d60*/  @!P0 BRA `(.L_x_120) ;  /* 0x0000003c00648947 */ /* 0x002fea0003800000 */
.L_x_253:
[----:B------:R-:W-:-:S04]  /*6d70*/  UIADD3 UR4, UPT, UPT, UR29, 0x1, URZ ;  /* 0x000000011d047890 */ /* 0x000fc8000fffe0ff */
[----:B------:R-:W-:-:S04]  /*6d80*/  UISETP.NE.AND UP0, UPT, UR4, 0x3, UPT ;  /* 0x000000030400788c */ /* 0x000fc8000bf05270 */
[----:B------:R-:W-:Y:S02]  /*6d90*/  USEL UR6, URZ, 0x1, UP0 ;  /* 0x00000001ff067887 */ /* 0x000fe40008000000 */
[----:B------:R-:W-:-:S04]  /*6da0*/  USEL UR4, UR4, URZ, UP0 ;  /* 0x000000ff04047287 */ /* 0x000fc80008000000 */
[----:B------:R-:W-:Y:S01]  /*6db0*/  ULEA UR5, UR4, UR27, 0x3 ;  /* 0x0000001b04057291 */ /* 0x000fe2000f8e18ff */
[----:B------:R-:W-:-:S04]  /*6dc0*/  LOP3.LUT R10, R10, UR6, RZ, 0x3c, !PT ;  /* 0x000000060a0a7c12 */ /* 0x000fc8000f8e3cff */
[----:B-1----:R-:W-:-:S04]  /*6dd0*/  SHF.L.U32 R2, R10, 0x1f, RZ ;  /* 0x0000001f0a027819 */ /* 0x002fc800000006ff */
[----:B------:R-:W1:Y:S02]  /*6de0*/  SYNCS.PHASECHK.TRANS64.TRYWAIT P0, [UR5], R2 ;  /* 0x00000002ff0075a7 */ /* 0x000e640008001105 */
[----:B-1----:R-:W-:Y:S05]  /*6df0*/  @!P0 BRA `(.L_x_121) ;  /* 0x0000003c00588947 */ /* 0x002fea0003800000 */
.L_x_255:
[----:B------:R-:W-:-:S04]  /*6e00*/  UIADD3 UR4, UPT, UPT, UR4, 0x1, URZ ;  /* 0x0000000104047890 */ /* 0x000fc8000fffe0ff */
[----:B------:R-:W-:-:S04]  /*6e10*/  UISETP.NE.AND UP0, UPT, UR4, 0x3, UPT ;  /* 0x000000030400788c */ /* 0x000fc8000bf05270 */
[----:B------:R-:W-:Y:S02]  /*6e20*/  USEL UR5, URZ, 0x1, UP0 ;  /* 0x00000001ff057887 */ /* 0x000fe40008000000 */
[----:B------:R-:W-:-:S04]  /*6e30*/  USEL UR4, UR4, URZ, UP0 ;  /* 0x000000ff04047287 */ /* 0x000fc80008000000 */
[----:B------:R-:W-:Y:S01]  /*6e40*/  ULEA UR4, UR4, UR27, 0x3 ;  /* 0x0000001b04047291 */ /* 0x000fe2000f8e18ff */
[----:B-1----:R-:W-:-:S04]  /*6e50*/  LOP3.LUT R2, R10, UR5, RZ, 0x3c, !PT ;  /* 0x000000050a027c12 */ /* 0x002fc8000f8e3cff */
[----:B------:R-:W-:Y:S01]  /*6e60*/  SHF.L.U32 R2, R2, 0x1f, RZ ;  /* 0x0000001f02027819 */ /* 0x000fe200000006ff */
[----:B------:R-:W-:-:S07]  /*6e70*/  IMAD.U32 R0, RZ, RZ, UR4 ;  /* 0x00000004ff007e24 */ /* 0x000fce000f8e00ff */
.L_x_122:
[----:B-1----:R1:W3:Y:S02]  /*6e80*/  SYNCS.PHASECHK.TRANS64.TRYWAIT P0, [R0+URZ], R2 ;  /* 0x00000002000075a7 */ /* 0x0022e400080011ff */
[----:B---3--:R-:W-:Y:S05]  /*6e90*/  @!P0 NANOSLEEP.SYNCS 0x989680 ;  /* 0x009896800000895d */ /* 0x008fea0003900000 */
[----:B------:R-:W3:Y:S02]  /*6ea0*/  @!P0 SYNCS.PHASECHK.TRANS64 P0, [R0+URZ], R2 ;  /* 0x00000002000085a7 */ /* 0x000ee400080010ff */
[----:B--23--:R-:W-:Y:S05]  /*6eb0*/  @P0 EXIT ;  /* 0x000000000000094d */ /* 0x00cfea0003800000 */
[----:B------:R-:W-:Y:S05]  /*6ec0*/  BRA `(.L_x_122) ;  /* 0xfffffffc00ec7947 */ /* 0x000fea000383ffff */
.L_x_110:
[----:B------:R-:W-:-:S06]  /*6ed0*/  UISETP.GE.AND UP0, UPT, UR18, 0x4, UPT ;  /* 0x000000041200788c */ /* 0x000fcc000bf06270 */
[----:B------:R-:W-:-:S13]  /*6ee0*/  PLOP3.LUT P0, PT, PT, PT, UP0, 0x80, 0x8 ;  /* 0x000000000008781c */ /* 0x000fda0003f0f008 */
[----:B-1----:R-:W-:Y:S05]  /*6ef0*/  @!P0 EXIT ;  /* 0x000000000000894d */ /* 0x002fea0003800000 */
[----:B------:R-:W1:Y:S08]  /*6f00*/  S2UR UR4, SR_CgaCtaId ;  /* 0x00000000000479c3 */ /* 0x000e700000008800 */
[----:B------:R-:W-:Y:S01]  /*6f10*/  BAR.SYNC.DEFER_BLOCKING 0x6, 0xa0 ;  /* 0x0182800000007b1d */ /* 0x000fe20000010000 */
[----:B------:R-:W-:Y:S01]  /*6f20*/  IMAD.SHL.U32 R44, R53, 0x10, RZ ;  /* 0x00000010352c7824 */ /* 0x000fe200078e00ff */
[----:B------:R-:W-:Y:S01]  /*6f30*/  CS2R R50, SRZ ;  /* 0x0000000000327805 */ /* 0x000fe2000001ff00 */
[----:B------:R-:W-:-:S02]  /*6f40*/  IMAD.SHL.U32 R0, R46, 0x200, RZ ;  /* 0x000002002e007824 */ /* 0x000fc400078e00ff */
[C---:B------:R-:W-:Y:S01]  /*6f50*/  IMAD.SHL.U32 R4, R53.reuse, 0x2, RZ ;  /* 0x0000000235047824 */ /* 0x040fe200078e00ff */
[----:B------:R-:W-:Y:S02]  /*6f60*/  UMOV UR45, 0x400 ;  /* 0x00000400002d7882 */ /* 0x000fe40000000000 */
[----:B------:R-:W2:Y:S01]  /*6f70*/  LDC.64 R42, c[0x0][0x9b0] ;  /* 0x00026c00ff2a7b82 */ /* 0x000ea20000000a00 */
[C---:B------:R-:W-:Y:S01]  /*6f80*/  LOP3.LUT R52, R44.reuse, 0x5b0, RZ, 0xc0, !PT ;  /* 0x000005b02c347812 */ /* 0x040fe200078ec0ff */
[----:B------:R-:W-:Y:S01]  /*6f90*/  IMAD.U32 R23, R53, 0x10000, RZ ;  /* 0x0001000035177824 */ /* 0x000fe200078e00ff */
[----:B------:R-:W-:Y:S01]  /*6fa0*/  LOP3.LUT R5, R44, 0x40, RZ, 0xc0, !PT ;  /* 0x000000402c057812 */ /* 0x000fe200078ec0ff */
[----:B------:R-:W-:Y:S01]  /*6fb0*/  IMAD.MOV.U32 R22, RZ, RZ, RZ ;  /* 0x000000ffff167224 */ /* 0x000fe200078e00ff */
[----:B------:R-:W-:Y:S01]  /*6fc0*/  LOP3.LUT R52, R52, 0x200, R0, 0xf8, !PT ;  /* 0x0000020034347812 */ /* 0x000fe200078ef800 */
[----:B------:R-:W-:Y:S01]  /*6fd0*/  IMAD.SHL.U32 R0, R46, 0x200000, RZ ;  /* 0x002000002e007824 */ /* 0x000fe200078e00ff */
[----:B------:R-:W-:Y:S01]  /*6fe0*/  LOP3.LUT P0, RZ, R44, 0x40, RZ, 0xc0, !PT ;  /* 0x000000402cff7812 */ /* 0x000fe2000780c0ff */
[----:B------:R-:W3:Y:S01]  /*6ff0*/  LDC.64 R40, c[0x0][0x9a8] ;  /* 0x00026a00ff287b82 */ /* 0x000ee20000000a00 */
[----:B------:R-:W-:Y:S01]  /*7000*/  LOP3.LUT R4, R5, 0x8, R4, 0xf8, !PT ;  /* 0x0000000805047812 */ /* 0x000fe200078ef804 */
[----:B------:R-:W4:Y:S01]  /*7010*/  LDCU UR59, c[0x0][0x370] ;  /* 0x00006e00ff3b77ac */ /* 0x000f220008000800 */
[----:B------:R-:W-:-:S02]  /*7020*/  LOP3.LUT R0, R0, 0x200000, RZ, 0xc0, !PT ;  /* 0x0020000000007812 */ /* 0x000fc400078ec0ff */
[----:B------:R-:W-:Y:S01]  /*7030*/  LOP3.LUT R52, R52, R4, RZ, 0xfc, !PT ;  /* 0x0000000434347212 */ /* 0x000fe200078efcff */
[----:B------:R-:W2:Y:S01]  /*7040*/  LDCU UR42, c[0x0][0xc0c] ;  /* 0x00018180ff2a77ac */ /* 0x000ea20008000800 */
[----:B------:R-:W-:Y:S02]  /*7050*/  LOP3.LUT R23, R0, 0x400000, R23, 0xf8, !PT ;  /* 0x0040000000177812 */ /* 0x000fe400078ef817 */
[----:B------:R-:W-:Y:S01]  /*7060*/  P2R R0, PR, RZ, 0x1 ;  /* 0x00000001ff007803 */ /* 0x000fe20000000000 */
[----:B-1----:R-:W-:Y:S01]  /*7070*/  ULEA UR45, UR4, UR45, 0x18 ;  /* 0x0000002d042d7291 */ /* 0x002fe2000f8ec0ff */
[----:B------:R-:W-:Y:S01]  /*7080*/  LOP3.LUT R53, R53, 0x60, RZ, 0xc0, !PT ;  /* 0x0000006035357812 */ /* 0x000fe200078ec0ff */
[----:B------:R-:W1:Y:S02]  /*7090*/  LDCU UR38, c[0x0][0xc30] ;  /* 0x00018600ff2677ac */ /* 0x000e640008000800 */
[----:B------:R-:W-:Y:S01]  /*70a0*/  UIADD3 UR4, UPT, UPT, UR45, 0x300, URZ ;  /* 0x000003002d047890 */ /* 0x000fe2000fffe0ff */
[----:B------:R-:W1:Y:S04]  /*70b0*/  LDCU.64 UR56, c[0x0][0x988] ;  /* 0x00013100ff3877ac */ /* 0x000e680008000a00 */
[----:B------:R-:W4:Y:S01]  /*70c0*/  LDS R2, [UR45+0x2c0] ;  /* 0x0002c02dff027984 */ /* 0x000f220008000800 */
[----:B------:R-:W-:Y:S01]  /*70d0*/  IMAD.U32 R0, RZ, RZ, UR4 ;  /* 0x00000004ff007e24 */ /* 0x000fe2000f8e00ff */
[----:B------:R-:W1:Y:S01]  /*70e0*/  LDCU.64 UR40, c[0x0][0xc28] ;  /* 0x00018500ff2877ac */ /* 0x000e620008000a00 */
[----:B------:R-:W1:Y:S01]  /*70f0*/  LDCU.64 UR62, c[0x0][0x990] ;  /* 0x00013200ff3e77ac */ /* 0x000e620008000a00 */
[----:B------:R-:W1:Y:S01]  /*7100*/  LDCU.128 UR52, c[0x0][0xc10] ;  /* 0x00018200ff3477ac */ /* 0x000e620008000c00 */
[----:B------:R-:W1:Y:S01]  /*7110*/  LDCU UR58, c[0x0][0x374] ;  /* 0x00006e80ff3a77ac */ /* 0x000e620008000800 */
[----:B------:R-:W-:Y:S01]  /*7120*/  UMOV UR51, 0x1 ;  /* 0x0000000100337882 */ /* 0x000fe20000000000 */
[----:B------:R-:W-:Y:S01]  /*7130*/  UMOV UR48, URZ ;  /* 0x000000ff00307c82 */ /* 0x000fe20008000000 */
[----:B------:R-:W-:Y:S01]  /*7140*/  UMOV UR50, URZ ;  /* 0x000000ff00327c82 */ /* 0x000fe20008000000 */
[----:B------:R-:W-:Y:S01]  /*7150*/  UMOV UR49, URZ ;  /* 0x000000ff00317c82 */ /* 0x000fe20008000000 */
[C---:B----4-:R-:W-:Y:S01]  /*7160*/  VIADD R3, R2.reuse, 0x20 ;  /* 0x0000002002037836 */ /* 0x050fe20000000000 */
[----:B------:R-:W-:-:S04]  /*7170*/  LOP3.LUT R2, R2, 0xffff, RZ, 0xc0, !PT ;  /* 0x0000ffff02027812 */ /* 0x000fc800078ec0ff */
[----:B------:R-:W-:-:S05]  /*7180*/  LOP3.LUT R3, R3, 0xffff, RZ, 0xc0, !PT ;  /* 0x0000ffff03037812 */ /* 0x000fca00078ec0ff */
[----:B-123--:R4:W-:Y:S02]  /*7190*/  STL.64 [R1], R2 ;  /* 0x0000000201007387 */ /* 0x00e9e40000100a00 */
.L_x_153:
[----:B----4-:R-:W-:Y:S04]  /*71a0*/  SHF.L.U32 R2, R50, 0x1f, RZ ;  /* 0x0000001f32027819 */ /* 0x010fe800000006ff */
[----:B------:R-:W1:Y:S02]  /*71b0*/  SYNCS.PHASECHK.TRANS64.TRYWAIT P0, [UR45+0x270], R2 ;  /* 0x00027002ff0075a7 */ /* 0x000e64000800112d */
[----:B-1----:R-:W-:Y:S05]  /*71c0*/  @!P0 BRA `(.L_x_123) ;  /* 0x00000038007c8947 */ /* 0x002fea0003800000 */
.L_x_257:
[----:B-1----:R-:W-:Y:S01]  /*71d0*/  LEA R2, R22, UR43, 0x2 ;  /* 0x0000002b16027c11 */ /* 0x002fe2000f8e10ff */
[----:B------:R-:W1:Y:S01]  /*71e0*/  LDS.128 R4, [UR45+0x2b0] ;  /* 0x0002b02dff047984 */ /* 0x000e620008000c00 */
[----:B------:R-:W-:Y:S02]  /*71f0*/  UIADD3 UR4, UPT, UPT, UR45, 0x278, URZ ;  /* 0x000002782d047890 */ /* 0x000fe4000fffe0ff */
[----:B------:R-:W-:Y:S01]  /*7200*/  UISETP.GE.AND UP0, UPT, UR39, 0x1, UPT ;  /* 0x000000012700788c */ /* 0x000fe2000bf06270 */
[----:B------:R-:W-:Y:S01]  /*7210*/  @!PT LDS RZ, [RZ] ;  /* 0x00000000fffff984 */ /* 0x000fe20000000800 */
[----:B------:R-:W-:Y:S01]  /*7220*/  @!PT LDS RZ, [RZ] ;  /* 0x00000000fffff984 */ /* 0x000fe20000000800 */
[----:B------:R-:W-:Y:S01]  /*7230*/  @!PT LDS RZ, [RZ] ;  /* 0x00000000fffff984 */ /* 0x000fe20000000800 */
[----:B------:R-:W-:Y:S01]  /*7240*/  @!PT LDS RZ, [RZ] ;  /* 0x00000000fffff984 */ /* 0x000fe20000000800 */
[----:B------:R2:W-:Y:S06]  /*7250*/  MEMBAR.ALL.CTA ;  /* 0x0000000000007992 */ /* 0x0005ec0000008000 */
[----:B--2---:R-:W2:Y:S01]  /*7260*/  FENCE.VIEW.ASYNC.S ;  /* 0x00000000000073c6 */ /* 0x004ea20000000000 */
[----:B------:R-:W-:Y:S09]  /*7270*/  UPRMT UR4, URZ, 0x654, UR4 ;  /* 0x00000654ff047896 */ /* 0x000ff20008000004 */
[----:B--2---:R-:W-:Y:S01]  /*7280*/  SYNCS.ARRIVE.TRANS64.RED.A1T0 RZ, [UR4], RZ ;  /* 0x000000ffffff79a7 */ /* 0x004fe20008100404 */
[----:B------:R-:W5:Y:S01]  /*7290*/  LDL R2, [R2] ;  /* 0x0000000002027983 */ /* 0x000f620000100800 */
[----:B-1----:R-:W-:Y:S11]  /*72a0*/  LOP3.LUT P0, RZ, R6, 0x1, RZ, 0xc0, !PT ;  /* 0x0000000106ff7812 */ /* 0x002ff6000780c0ff */
[----:B------:R-:W-:Y:S02]  /*72b0*/  @!UPT UIADD3 URZ, UPT, UPT, URZ, URZ, URZ ;  /* 0x000000fffffff290 */ /* 0x000fe4000fffe0ff */
[----:B------:R-:W-:Y:S01]  /*72c0*/  VOTEU.ANY UP1, P0 ;  /* 0x0000000000ff7886 */ /* 0x000fe20000020100 */
[----:B------:R-:W-:Y:S01]  /*72d0*/  PLOP3.LUT P0, PT, PT, PT, UP1, 0x80, 0x8 ;  /* 0x000000000008781c */ /* 0x000fe20003f0f018 */
[----:B------:R-:W-:Y:S11]  /*72e0*/  UP2UR UR60, UPR, URZ, 0x2 ;  /* 0x00000002ff3c7883 */ /* 0x000ff60008000000 */
[----:B------:R-:W-:Y:S01]  /*72f0*/  @!UPT UIADD3 URZ, UPT, UPT, URZ, URZ, URZ ;  /* 0x000000fffffff290 */ /* 0x000fe2000fffe0ff */
[----:B------:R-:W-:Y:S02]  /*7300*/  @P0 MOV R3, R4 ;  /* 0x0000000400030202 */ /* 0x000fe40000000f00 */
[----:B------:R-:W-:Y:S02]  /*7310*/  @P0 LOP3.LUT R0, R5, 0xffff, RZ, 0xc0, !PT ;  /* 0x0000ffff05000812 */ /* 0x000fe400078ec0ff */
[----:B------:R-:W-:Y:S02]  /*7320*/  @P0 R2UR UR5, R3 ;  /* 0x00000000030502ca */ /* 0x000fe400000e0000 */
[----:B------:R-:W-:Y:S11]  /*7330*/  @P0 R2UR UR4, R0 ;  /* 0x00000000000402ca */ /* 0x000ff600000e0000 */
[----:B------:R-:W-:Y:S02]  /*7340*/  @UP1 UMOV UR37, UR5 ;  /* 0x0000000500251c82 */ /* 0x000fe40008000000 */
[----:B------:R-:W-:Y:S01]  /*7350*/  @UP1 UMOV UR36, UR4 ;  /* 0x0000000400241c82 */ /* 0x000fe20008000000 */
[----:B------:R-:W-:Y:S05]  /*7360*/  BRA.U !UP0, `(.L_x_124) ;  /* 0x0000000108cc7547 */ /* 0x000fea000b800000 */
[----:B------:R-:W1:Y:S01]  /*7370*/  LDCU UR9, c[0x0][0xc20] ;  /* 0x00018400ff0977ac */ /* 0x000e620008000800 */
[----:B------:R-:W-:Y:S02]  /*7380*/  UIMAD.WIDE.U32 UR4, UR58, UR55, URZ ;  /* 0x000000373a0472a5 */ /* 0x000fe4000f8e00ff */
[----:B------:R-:W-:Y:S02]  /*7390*/  UIMAD.WIDE.U32 UR6, UR59, UR52, URZ ;  /* 0x000000343b0672a5 */ /* 0x000fe4000f8e00ff */
[----:B------:R-:W-:Y:S02]  /*73a0*/  UIMAD.WIDE.U32 UR10, UR36, UR55, URZ ;  /* 0x00000037240a72a5 */ /* 0x000fe4000f8e00ff */
[----:B------:R-:W-:Y:S02]  /*73b0*/  UISETP.NE.AND UP0, UPT, UR54, 0x1, UPT ;  /* 0x000000013600788c */ /* 0x000fe4000bf05270 */
[----:B------:R-:W-:Y:S02]  /*73c0*/  UISETP.NE.AND UP1, UPT, UR42, 0x1, UPT ;  /* 0x000000012a00788c */ /* 0x000fe4000bf25270 */
[----:B------:R-:W-:Y:S02]  /*73d0*/  UISETP.NE.AND UP2, UPT, UR39, 0x1, UPT ;  /* 0x000000012700788c */ /* 0x000fe4000bf45270 */
[----:B------:R-:W-:Y:S01]  /*73e0*/  UIMAD.WIDE.U32 UR12, UR37, UR52, URZ ;  /* 0x00000034250c72a5 */ /* 0x000fe2000f8e00ff */
[----:B------:R-:W-:Y:S01]  /*73f0*/  UMOV UR4, UR5 ;  /* 0x0000000500047c82 */ /* 0x000fe20008000000 */
[----:B------:R-:W-:Y:S01]  /*7400*/  UMOV UR6, UR11 ;  /* 0x0000000b00067c82 */ /* 0x000fe20008000000 */
[----:B-1----:R-:W-:Y:S03]  /*7410*/  USHF.R.U32.HI UR8, URZ, UR9, UR4 ;  /* 0x00000009ff087299 */ /* 0x002fe60008011604 */
[----:B------:R-:W-:Y:S02]  /*7420*/  UMOV UR4, UR7 ;  /* 0x0000000700047c82 */ /* 0x000fe40008000000 */
[----:B------:R-:W-:Y:S02]  /*7430*/  USHF.R.U32.HI UR5, URZ, UR53, UR4 ;  /* 0x00000035ff057299 */ /* 0x000fe40008011604 */
[----:B------:R-:W-:Y:S02]  /*7440*/  USEL UR4, UR58, UR8, !UP0 ;  /* 0x000000083a047287 */ /* 0x000fe4000c000000 */
[----:B------:R-:W-:Y:S02]  /*7450*/  USHF.R.U32.HI UR8, URZ, UR9, UR6 ;  /* 0x00000009ff087299 */ /* 0x000fe40008011606 */
[----:B------:R-:W-:Y:S02]  /*7460*/  UIMAD.WIDE.U32 UR6, UR4, UR40, URZ ;  /* 0x00000028040672a5 */ /* 0x000fe4000f8e00ff */
[----:B------:R-:W-:Y:S02]  /*7470*/  USEL UR9, UR59, UR5, !UP1 ;  /* 0x000000053b097287 */ /* 0x000fe4000c800000 */
[----:B------:R-:W-:Y:S02]  /*7480*/  USEL UR8, UR36, UR8, !UP0 ;  /* 0x0000000824087287 */ /* 0x000fe4000c000000 */
[----:B------:R-:W-:Y:S01]  /*7490*/  UIMAD.WIDE.U32 UR10, UR9, UR40, URZ ;  /* 0x00000028090a72a5 */ /* 0x000fe2000f8e00ff */
[----:B------:R-:W-:Y:S01]  /*74a0*/  UMOV UR6, UR7 ;  /* 0x0000000700067c82 */ /* 0x000fe20008000000 */
[----:B------:R-:W-:Y:S01]  /*74b0*/  UMOV UR5, UR13 ;  /* 0x0000000d00057c82 */ /* 0x000fe20008000000 */
[----:B------:R-:W-:Y:S02]  /*74c0*/  @UP2 USHF.R.U32.HI UR4, URZ, UR41, UR6 ;  /* 0x00000029ff042299 */ /* 0x000fe40008011606 */
[----:B------:R-:W-:Y:S02]  /*74d0*/  USHF.R.U32.HI UR5, URZ, UR53, UR5 ;  /* 0x00000035ff057299 */ /* 0x000fe40008011605 */
[----:B------:R-:W-:Y:S02]  /*74e0*/  UIMAD UR4, UR39, UR4, URZ ;  /* 0x00000004270472a4 */ /* 0x000fe4000f8e02ff */
[----:B------:R-:W-:Y:S02]  /*74f0*/  USEL UR5, UR37, UR5, !UP1 ;  /* 0x0000000525057287 */ /* 0x000fe4000c800000 */
[----:B------:R-:W-:Y:S01]  /*7500*/  UISETP.GE.AND UP0, UPT, UR8, UR4, UPT ;  /* 0x000000040800728c */ /* 0x000fe2000bf06270 */
[----:B------:R-:W-:Y:S01]  /*7510*/  UMOV UR6, UR11 ;  /* 0x0000000b00067c82 */ /* 0x000fe20008000000 */
[----:B------:R-:W-:Y:S02]  /*7520*/  UIMAD.WIDE.U32 UR10, UR8, UR40, URZ ;  /* 0x00000028080a72a5 */ /* 0x000fe4000f8e00ff */
[----:B------:R-:W-:Y:S04]  /*7530*/  @UP2 USHF.R.U32.HI UR9, URZ, UR41, UR6 ;  /* 0x00000029ff092299 */ /* 0x000fe80008011606 */
[----:B------:R-:W-:Y:S01]  /*7540*/  UIMAD UR6, UR39, UR9, URZ ;  /* 0x00000009270672a4 */ /* 0x000fe2000f8e02ff */
[----:B------:R-:W-:Y:S03]  /*7550*/  UMOV UR4, UR11 ;  /* 0x0000000b00047c82 */ /* 0x000fe60008000000 */
[----:B------:R-:W-:Y:S02]  /*7560*/  UISETP.GE.OR UP0, UPT, UR5, UR6, UP0 ;  /* 0x000000060500728c */ /* 0x000fe40008706670 */
[----:B------:R-:W-:Y:S02]  /*7570*/  USHF.R.U32.HI UR4, URZ, UR41, UR4 ;  /* 0x00000029ff047299 */ /* 0x000fe40008011604 */
[----:B------:R-:W-:Y:S02]  /*7580*/  UIMAD.WIDE.U32 UR6, UR5, UR40, URZ ;  /* 0x00000028050672a5 */ /* 0x000fe4000f8e00ff */
[----:B------:R-:W-:Y:S02]  /*7590*/  USEL UR11, UR8, UR4, !UP2 ;  /* 0x00000004080b7287 */ /* 0x000fe4000d000000 */
[----:B------:R-:W-:Y:S02]  /*75a0*/  UIADD3 UR6, UPT, UPT, -UR5, URZ, URZ ;  /* 0x000000ff05067290 */ /* 0x000fe4000fffe1ff */
[----:B------:R-:W-:Y:S02]  /*75b0*/  UIADD3 UR10, UPT, UPT, -UR11, URZ, URZ ;  /* 0x000000ff0b0a7290 */ /* 0x000fe4000fffe1ff */
[----:B------:R-:W-:Y:S02]  /*75c0*/  UIMAD UR6, UR42, UR6, UR37 ;  /* 0x000000062a0672a4 */ /* 0x000fe4000f8e0225 */
[----:B------:R-:W-:Y:S01]  /*75d0*/  UIMAD UR10, UR39, UR10, UR8 ;  /* 0x0000000a270a72a4 */ /* 0x000fe2000f8e0208 */
[----:B------:R-:W-:Y:S01]  /*75e0*/  @!UP0 UMOV UR4, UR7 ;  /* 0x0000000700048c82 */ /* 0x000fe20008000000 */
[----:B------:R-:W-:Y:S02]  /*75f0*/  UIADD3 UR7, UPT, UPT, -UR8, URZ, URZ ;  /* 0x000000ff08077290 */ /* 0x000fe4000fffe1ff */
[----:B------:R-:W-:Y:S04]  /*7600*/  @!UP0 USHF.R.U32.HI UR4, URZ, UR41, UR4 ;  /* 0x00000029ff048299 */ /* 0x000fe80008011604 */
[----:B------:R-:W-:Y:S04]  /*7610*/  @!UP0 USEL UR4, UR5, UR4, !UP2 ;  /* 0x0000000405048287 */ /* 0x000fe8000d000000 */
[----:B------:R-:W-:Y:S02]  /*7620*/  @!UP0 UIMAD UR9, UR9, UR10, UR4 ;  /* 0x0000000a090982a4 */ /* 0x000fe4000f8e0204 */
[----:B------:R-:W-:Y:S02]  /*7630*/  @!UP0 UIADD3 UR10, UPT, UPT, UR11, -UR4, URZ ;  /* 0x800000040b0a8290 */ /* 0x000fe4000fffe0ff */
[----:B------:R-:W-:Y:S02]  /*7640*/  UIMAD UR4, UR54, UR7, UR36 ;  /* 0x00000007360472a4 */ /* 0x000fe4000f8e0224 */
[----:B------:R-:W-:Y:S03]  /*7650*/  @!UP0 UIMAD UR8, UR10, UR39, UR5 ;  /* 0x000000270a0882a4 */ /* 0x000fe6000f8e0205 */
[----:B------:R-:W-:Y:S02]  /*7660*/  @!UP0 UMOV UR5, UR9 ;  /* 0x0000000900058c82 */ /* 0x000fe40008000000 */
[----:B------:R-:W-:Y:S02]  /*7670*/  UIMAD UR37, UR5, UR42, UR6 ;  /* 0x0000002a052572a4 */ /* 0x000fe4000f8e0206 */
[----:B------:R-:W-:Y:S11]  /*7680*/  UIMAD UR36, UR8, UR54, UR4 ;  /* 0x00000036082472a4 */ /* 0x000ff6000f8e0204 */
[----:B------:R-:W-:Y:S01]  /*7690*/  @!UPT UIADD3 URZ, UPT, UPT, URZ, URZ, URZ ;  /* 0x000000fffffff290 */ /* 0x000fe2000fffe0ff */
.L_x_124:
[----:B------:R-:W-:Y:S01]  /*76a0*/  UISETP.NE.AND UP0, UPT, UR38, 0x1, UPT ;  /* 0x000000012600788c */ /* 0x000fe2000bf05270 */
[----:B------:R-:W-:Y:S01]  /*76b0*/  @P0 SHF.R.U32.HI R4, RZ, 0x10, R5 ;  /* 0x00000010ff040819 */ /* 0x000fe20000011605 */
[----:B------:R-:W-:Y:S02]  /*76c0*/  UIADD3 UR11, UPT, UPT, UR45, 0x300, URZ ;  /* 0x000003002d0b7890 */ /* 0x000fe4000fffe0ff */
[----:B------:R-:W-:Y:S01]  /*76d0*/  USHF.L.U32 UR47, UR19, 0x6, URZ ;  /* 0x00000006132f7899 */ /* 0x000fe200080006ff */
[----:B------:R-:W-:Y:S06]  /*76e0*/  @P0 R2UR UR61, R4 ;  /* 0x00000000043d02ca */ /* 0x000fec00000e0000 */
[----:B------:R-:W1:Y:S01]  /*76f0*/  @!UP0 LDCU.128 UR12, c[0x0][0xc10] ;  /* 0x00018200ff0c87ac */ /* 0x000e620008000c00 */
[----:B------:R-:W2:Y:S01]  /*7700*/  @!UP0 LDCU UR5, c[0x0][0xc0c] ;  /* 0x00018180ff0587ac */ /* 0x000ea20008000800 */
[----:B------:R-:W3:Y:S01]  /*7710*/  @!UP0 LDCU UR10, c[0x0][0xc20] ;  /* 0x00018400ff0a87ac */ /* 0x000ee20008000800 */
[----:B-1----:R-:W-:Y:S02]  /*7720*/  UIMAD.WIDE.U32 UR8, UR37, UR12, URZ ;  /* 0x0000000c250872a5 */ /* 0x002fe4000f8e00ff */
[----:B------:R-:W-:Y:S02]  /*7730*/  UIMAD.WIDE.U32 UR6, UR36, UR15, URZ ;  /* 0x0000000f240672a5 */ /* 0x000fe4000f8e00ff */
[----:B------:R-:W-:Y:S03]  /*7740*/  @!UP0 UISETP.NE.AND UP1, UPT, UR14, 0x1, UPT ;  /* 0x000000010e00888c */ /* 0x000fe6000bf25270 */
[----:B------:R-:W-:Y:S01]  /*7750*/  @!UP0 UMOV UR4, UR9 ;  /* 0x0000000900048c82 */ /* 0x000fe20008000000 */
[----:B--2---:R-:W-:Y:S02]  /*7760*/  @!UP0 UISETP.NE.AND UP2, UPT, UR5, 0x1, UPT ;  /* 0x000000010500888c */ /* 0x004fe4000bf45270 */
[----:B------:R-:W-:Y:S01]  /*7770*/  @!UP0 USHF.R.U32.HI UR4, URZ, UR13, UR4 ;  /* 0x0000000dff048299 */ /* 0x000fe20008011604 */
[----:B------:R-:W-:Y:S02]  /*7780*/  @!UP0 UMOV UR6, UR7 ;  /* 0x0000000700068c82 */ /* 0x000fe40008000000 */
[----:B---3--:R-:W-:Y:S02]  /*7790*/  @!UP0 USHF.R.U32.HI UR6, URZ, UR10, UR6 ;  /* 0x0000000aff068299 */ /* 0x008fe40008011606 */
[----:B------:R-:W-:Y:S02]  /*77a0*/  @!UP0 USEL UR7, UR37, UR4, !UP2 ;  /* 0x0000000425078287 */ /* 0x000fe4000d000000 */
[----:B------:R-:W-:Y:S04]  /*77b0*/  @!UP0 USEL UR6, UR36, UR6, !UP1 ;  /* 0x0000000624068287 */ /* 0x000fe8000c800000 */
[----:B------:R-:W-:Y:S02]  /*77c0*/  @!UP0 UIADD3 UR4, UPT, UPT, -UR7, UR6, URZ ;  /* 0x0000000607048290 */ /* 0x000fe4000fffe1ff */
[----:B------:R-:W-:Y:S02]  /*77d0*/  @!UP0 UIADD3 UR6, UPT, UPT, UR7, -UR6, URZ ;  /* 0x8000000607068290 */ /* 0x000fe4000fffe0ff */
[----:B------:R-:W-:Y:S02]  /*77e0*/  @!UP0 UIMAD UR37, UR4, UR5, UR37 ;  /* 0x00000005042582a4 */ /* 0x000fe4000f8e0225 */
[----:B------:R-:W-:Y:S02]  /*77f0*/  @!UP0 UIMAD UR36, UR6, UR14, UR36 ;  /* 0x0000000e062482a4 */ /* 0x000fe4000f8e0224 */
[----:B------:R-:W-:Y:S09]  /*7800*/  ULOP3.LUT UP0, URZ, UR11, 0x90, URZ, 0xc0, !UPT ;  /* 0x000000900bff7892 */ /* 0x000ff2000f80c0ff */
[----:B------:R-:W-:Y:S05]  /*7810*/  BRA.U !UP0, `(.L_x_125) ;  /* 0x00000001087c7547 */ /* 0x000fea000b800000 */
[----:B------:R-:W1:Y:S01]  /*7820*/  LDCU.64 UR8, c[0x4][0x80] ;  /* 0x01001000ff0877ac */ /* 0x000e620008000a00 */
[----:B------:R-:W-:Y:S01]  /*7830*/  MOV R16, 0x0 ;  /* 0x0000000000107802 */ /* 0x000fe20000000f00 */
[----:B------:R-:W-:Y:S02]  /*7840*/  HFMA2 R12, -RZ, RZ, 0, 5.9604644775390625e-08 ;  /* 0x00000001ff0c7431 */ /* 0x000fe400000001ff */
[----:B------:R-:W-:Y:S01]  /*7850*/  IMAD.MOV.U32 R8, RZ, RZ, 0x70 ;  /* 0x00000070ff087424 */ /* 0x000fe200078e00ff */
[----:B------:R2:W3:Y:S01]  /*7860*/  LDC.64 R14, c[0x4][R16] ;  /* 0x01000000100e7b82 */ /* 0x0004e20000000a00 */
[----:B------:R-:W4:Y:S01]  /*7870*/  LDCU.64 UR6, c[0x4][0x88] ;  /* 0x01001100ff0677ac */ /* 0x000f220008000a00 */
[----:B------:R-:W-:Y:S01]  /*7880*/  IMAD.MOV.U32 R13, RZ, RZ, RZ ;  /* 0x000000ffff0d7224 */ /* 0x000fe200078e00ff */
[----:B------:R-:W2:Y:S01]  /*7890*/  LDCU.64 UR4, c[0x4][0x8] ;  /* 0x01000100ff0477ac */ /* 0x000ea20008000a00 */
[----:B-1----:R-:W-:Y:S01]  /*78a0*/  MOV R5, UR9 ;  /* 0x0000000900057c02 */ /* 0x002fe20008000f00 */
[----:B------:R-:W-:Y:S01]  /*78b0*/  IMAD.U32 R4, RZ, RZ, UR8 ;  /* 0x00000008ff047e24 */ /* 0x000fe2000f8e00ff */
[----:B----4-:R-:W-:Y:S01]  /*78c0*/  MOV R7, UR7 ;  /* 0x0000000700077c02 */ /* 0x010fe20008000f00 */
[----:B------:R-:W-:Y:S01]  /*78d0*/  IMAD.U32 R6, RZ, RZ, UR6 ;  /* 0x00000006ff067e24 */ /* 0x000fe2000f8e00ff */
[----:B--2---:R-:W-:Y:S01]  /*78e0*/  MOV R11, UR5 ;  /* 0x00000005000b7c02 */ /* 0x004fe20008000f00 */
[----:B------:R-:W-:Y:S02]  /*78f0*/  IMAD.U32 R10, RZ, RZ, UR4 ;  /* 0x00000004ff0a7e24 */ /* 0x000fe4000f8e00ff */
[----:B------:R-:W-:Y:S07]  /*7900*/  LEPC R20, `(.L_x_126) ;  /* 0x000000001014794e */ /* 0x000fee0000000000 */
[----:B---3-5:R-:W-:Y:S05]  /*7910*/  CALL.ABS.NOINC R14 ;  /* 0x000000000e007343 */ /* 0x028fea0003c00000 */
.L_x_126:
[----:B------:R-:W1:Y:S01]  /*7920*/  LDCU.64 UR8, c[0x4][0x80] ;  /* 0x01001000ff0877ac */ /* 0x000e620008000a00 */
[----:B------:R-:W2:Y:S01]  /*7930*/  LDC.64 R16, c[0x4][R16] ;  /* 0x0100000010107b82 */ /* 0x000ea20000000a00 */
[----:B------:R-:W-:Y:S02]  /*7940*/  HFMA2 R12, -RZ, RZ, 0, 5.9604644775390625e-08 ;  /* 0x00000001ff0c7431 */ /* 0x000fe400000001ff */
[----:B------:R-:W-:Y:S02]  /*7950*/  IMAD.MOV.U32 R8, RZ, RZ, 0x70 ;  /* 0x00000070ff087424 */ /* 0x000fe400078e00ff */
[----:B------:R-:W-:Y:S01]  /*7960*/  IMAD.MOV.U32 R13, RZ, RZ, RZ ;  /* 0x000000ffff0d7224 */ /* 0x000fe200078e00ff */
[----:B------:R-:W3:Y:S01]  /*7970*/  LDCU.64 UR6, c[0x4][0x88] ;  /* 0x01001100ff0677ac */ /* 0x000ee20008000a00 */
[----:B------:R-:W4:Y:S01]  /*7980*/  LDCU.64 UR4, c[0x4][0x8] ;  /* 0x01000100ff0477ac */ /* 0x000f220008000a00 */
[----:B-1----:R-:W-:Y:S02]  /*7990*/  MOV R4, UR8 ;  /* 0x0000000800047c02 */ /* 0x002fe40008000f00 */
[----:B------:R-:W-:Y:S02]  /*79a0*/  MOV R5, UR9 ;  /* 0x0000000900057c02 */ /* 0x000fe40008000f00 */
[----:B---3--:R-:W-:Y:S01]  /*79b0*/  MOV R7, UR7 ;  /* 0x0000000700077c02 */ /* 0x008fe20008000f00 */
[----:B------:R-:W-:Y:S01]  /*79c0*/  IMAD.U32 R6, RZ, RZ, UR6 ;  /* 0x00000006ff067e24 */ /* 0x000fe2000f8e00ff */
[----:B----4-:R-:W-:Y:S01]  /*79d0*/  MOV R11, UR5 ;  /* 0x00000005000b7c02 */ /* 0x010fe20008000f00 */
[----:B------:R-:W-:Y:S02]  /*79e0*/  IMAD.U32 R10, RZ, RZ, UR4 ;  /* 0x00000004ff0a7e24 */ /* 0x000fe4000f8e00ff */
[----:B------:R-:W-:Y:S07]  /*79f0*/  LEPC R20, `(.L_x_125) ;  /* 0x000000001014794e */ /* 0x000fee0000000000 */
[----:B--2---:R-:W-:Y:S05]  /*7a00*/  CALL.ABS.NOINC R16 ;  /* 0x0000000010007343 */ /* 0x004fea0003c00000 */
.L_x_125:
[----:B------:R-:W-:Y:S01]  /*7a10*/  R2UR UR4, R49 ;  /* 0x00000000310472ca */ /* 0x000fe200000e0000 */
[----:B------:R-:W-:Y:S01]  /*7a20*/  UISETP.NE.U32.AND UP0, UPT, UR62, URZ, UPT ;  /* 0x000000ff3e00728c */ /* 0x000fe2000bf05070 */
[----:B------:R-:W-:Y:S02]  /*7a30*/  ISETP.NE.U32.AND P4, PT, R42, RZ, PT ;  /* 0x000000ff2a00720c */ /* 0x000fe40003f85070 */
[----:B------:R-:W-:Y:S01]  /*7a40*/  ISETP.NE.U32.AND P2, PT, RZ, UR56, PT ;  /* 0x00000038ff007c0c */ /* 0x000fe2000bf45070 */
[----:B------:R-:W-:Y:S01]  /*7a50*/  UISETP.NE.AND.EX UP1, UPT, UR63, URZ, UPT, UP0 ;  /* 0x000000ff3f00728c */ /* 0x000fe2000bf25300 */
[----:B------:R-:W-:Y:S01]  /*7a60*/  ISETP.NE.AND.EX P4, PT, R43, RZ, PT, P4 ;  /* 0x000000ff2b00720c */ /* 0x000fe20003f85340 */
[----:B------:R-:W-:Y:S01]  /*7a70*/  UPLOP3.LUT UP0, UPT, UPT, UPT, UPT, 0x40, 0x4 ;  /* 0x000000000004789c */ /* 0x000fe20003f0e870 */
[----:B------:R-:W-:Y:S05]  /*7a80*/  ISETP.NE.AND.EX P2, PT, RZ, UR57, PT, P2 ;  /* 0x00000039ff007c0c */ /* 0x000fea000bf45320 */
[----:B------:R-:W-:Y:S06]  /*7a90*/  UISETP.NE.AND UP2, UPT, UR4, URZ, UPT ;  /* 0x000000ff0400728c */ /* 0x000fec000bf45270 */
[----:B------:R-:W-:Y:S05]  /*7aa0*/  PLOP3.LUT P1, PT, PT, PT, UP2, 0x80, 0x8 ;  /* 0x000000000008781c */ /* 0x000fea0003f2f028 */
[----:B------:R-:W-:Y:S06]  /*7ab0*/  @UP2 UPLOP3.LUT UP0, UPT, UPT, UPT, UP1, 0x80, 0x8 ;  /* 0x000000000008289c */ /* 0x000fec0003f0f010 */
[----:B------:R-:W-:Y:S01]  /*7ac0*/  PLOP3.LUT P0, PT, PT, PT, UP0, 0x80, 0x8 ;  /* 0x000000000008781c */ /* 0x000fe20003f0f008 */
[----:B------:R-:W-:Y:S01]  /*7ad0*/  @!UPT UIADD3 URZ, UPT, UPT, URZ, URZ, URZ ;  /* 0x000000fffffff290 */ /* 0x000fe2000fffe0ff */
[----:B------:R-:W-:Y:S11]  /*7ae0*/  BRA.U !UP1, `(.L_x_127) ;  /* 0x00000001093c7547 */ /* 0x000ff6000b800000 */
[----:B------:R-:W-:Y:S01]  /*7af0*/  UISETP.NE.U32.AND UP0, UPT, UR56, URZ, UPT ;  /* 0x000000ff3800728c */ /* 0x000fe2000bf05070 */
[----:B------:R-:W-:Y:S01]  /*7b00*/  HFMA2 R0, -RZ, RZ, 0, 5.9604644775390625e-08 ;  /* 0x00000001ff007431 */ /* 0x000fe200000001ff */
[----:B------:R-:W1:Y:S01]  /*7b10*/  LDCU.64 UR8, c[0x0][0x358] ;  /* 0x00006b00ff0877ac */ /* 0x000e620008000a00 */
[----:B------:R-:W-:Y:S01]  /*7b20*/  IMAD.MOV.U32 R45, RZ, RZ, 0x1 ;  /* 0x00000001ff2d7424 */ /* 0x000fe200078e00ff */
[----:B------:R-:W-:Y:S06]  /*7b30*/  UISETP.NE.AND.EX UP0, UPT, UR57, URZ, UPT, UP0 ;  /* 0x000000ff3900728c */ /* 0x000fec000bf05300 */
[----:B------:R-:W-:Y:S05]  /*7b40*/  PLOP3.LUT P3, PT, PT, PT, UP0, 0x80, 0x8 ;  /* 0x000000000008781c */ /* 0x000fea0003f6f008 */
[----:B------:R-:W2:Y:S01]  /*7b50*/  @UP0 LDCU.64 UR4, c[0x0][0x988] ;  /* 0x00013100ff0407ac */ /* 0x000ea20008000a00 */
[----:B------:R-:W-:Y:S07]  /*7b60*/  @UP0 UIMAD UR6, UR46, UR62, URZ ;  /* 0x0000003e2e0602a4 */ /* 0x000fee000f8e02ff */
[----:B------:R-:W-:Y:S01]  /*7b70*/  @!P3 PRMT R45, R0, 0x7610, R45 ;  /* 0x00007610002db816 */ /* 0x000fe2000000002d */
[----:B--2---:R-:W-:Y:S06]  /*7b80*/  @UP0 UIMAD.WIDE UR4, UR6, 0x4, UR4 ;  /* 0x00000004060408a5 */ /* 0x004fec000f8e0204 */
[----:B-----5:R-:W-:Y:S01]  /*7b90*/  IMAD.U32 R26, RZ, RZ, UR4 ;  /* 0x00000004ff1a7e24 */ /* 0x020fe2000f8e00ff */
[----:B------:R-:W-:Y:S04]  /*7ba0*/  MOV R27, UR5 ;  /* 0x00000005001b7c02 */ /* 0x000fe80008000f00 */
[----:B------:R-:W2:Y:S01]  /*7bb0*/  @!UP0 LDCU UR4, c[0x0][0x980] ;  /* 0x00013000ff0487ac */ /* 0x000ea20008000800 */
[----:B-1----:R1:W5:Y:S02]  /*7bc0*/  @P3 LDG.E R26, desc[UR8][R26.64] ;  /* 0x000000081a1a3981 */ /* 0x002364000c1e1900 */
[----:B-12---:R-:W-:Y:S02]  /*7bd0*/  @!P3 IMAD.U32 R26, RZ, RZ, UR4 ;  /* 0x00000004ff1abe24 */ /* 0x006fe4000f8e00ff */
.L_x_127:
[----:B------:R-:W-:Y:S05]  /*7be0*/  @!P4 BRA `(.L_x_128) ;  /* 0x000000000024c947 */ /* 0x000fea0003800000 */
[----:B------:R-:W-:Y:S01]  /*7bf0*/  ISETP.NE.U32.AND P3, PT, R40, RZ, PT ;  /* 0x000000ff2800720c */ /* 0x000fe20003f65070 */
[----:B------:R-:W1:Y:S03]  /*7c00*/  LDCU.64 UR4, c[0x0][0x358] ;  /* 0x00006b00ff0477ac */ /* 0x000e660008000a00 */
[----:B------:R-:W-:Y:S11]  /*7c10*/  ISETP.NE.AND.EX P3, PT, R41, RZ, PT, P3 ;  /* 0x000000ff2900720c */ /* 0x000ff60003f65330 */
[----:B------:R-:W-:Y:S02]  /*7c20*/  @!UPT UIADD3 URZ, UPT, UPT, URZ, URZ, URZ ;  /* 0x000000fffffff290 */ /* 0x000fe4000fffe0ff */
[----:B------:R-:W2:Y:S01]  /*7c30*/  @P3 LDC.64 R4, c[0x0][0x9a8] ;  /* 0x00026a00ff043b82 */ /* 0x000ea20000000a00 */
[----:B------:R-:W-:Y:S04]  /*7c40*/  @P3 IMAD R0, R42, UR46, RZ ;  /* 0x0000002e2a003c24 */ /* 0x000fe8000f8e02ff */
[----:B--2---:R-:W-:Y:S05]  /*7c50*/  @P3 IMAD.WIDE R4, R0, 0x4, R4 ;  /* 0x0000000400043825 */ /* 0x004fea00078e0204 */
[----:B-1---5:R1:W5:Y:S02]  /*7c60*/  @P3 LDG.E R24, desc[UR4][R4.64] ;  /* 0x0000000404183981 */ /* 0x022364000c1e1900 */
[----:B-1----:R-:W2:Y:S02]  /*7c70*/  @!P3 LDC R24, c[0x0][0x9a0] ;  /* 0x00026800ff18bb82 */ /* 0x002ea40000000800 */
.L_x_128:
[----:B------:R-:W-:Y:S01]  /*7c80*/  ULOP3.LUT UR4, UR51, 0x1, URZ, 0x3c, !UPT ;  /* 0x0000000133047892 */ /* 0x000fe2000f8e3cff */
[----:B-----5:R-:W-:Y:S01]  /*7c90*/  FSETP.NEU.AND P3, PT, R26, RZ, PT ;  /* 0x000000ff1a00720b */ /* 0x020fe20003f6d000 */
[----:B------:R-:W1:Y:S01]  /*7ca0*/  LDCU.128 UR8, c[0x0][0xb80] ;  /* 0x00017000ff0877ac */ /* 0x000e620008000c00 */
[----:B------:R-:W-:Y:S01]  /*7cb0*/  SEL R4, RZ, 0xffffffff, P2 ;  /* 0xffffffffff047807 */ /* 0x000fe20001000000 */
[----:B------:R-:W-:Y:S01]  /*7cc0*/  IMAD.U32 R63, RZ, RZ, UR48 ;  /* 0x00000030ff3f7e24 */ /* 0x000fe2000f8e00ff */
[----:B------:R-:W-:Y:S01]  /*7cd0*/  @P1 LOP3.LUT P2, RZ, R45, 0xff, RZ, 0xc0, !PT ;  /* 0x000000ff2dff1812 */ /* 0x000fe2000784c0ff */
[----:B------:R-:W-:Y:S01]  /*7ce0*/  IMAD.U32 R27, RZ, RZ, UR4 ;  /* 0x00000004ff1b7e24 */ /* 0x000fe2000f8e00ff */
[----:B------:R-:W-:Y:S01]  /*7cf0*/  @P1 SEL R0, RZ, 0xffffffff, P3 ;  /* 0xffffffffff001807 */ /* 0x000fe20001800000 */
[----:B------:R-:W-:Y:S01]  /*7d00*/  IMAD.SHL.U32 R65, R52, 0x2, RZ ;  /* 0x0000000234417824 */ /* 0x000fe200078e00ff */
[----:B------:R-:W-:Y:S01]  /*7d10*/  LEA R58, R22, UR45, 0x3 ;  /* 0x0000002d163a7c11 */ /* 0x000fe2000f8e18ff */
[----:B------:R-:W3:Y:S01]  /*7d20*/  LDCU.128 UR16, c[0x0][0xb90] ;  /* 0x00017200ff1077ac */ /* 0x000ee20008000c00 */
[----:B------:R-:W-:Y:S01]  /*7d30*/  @P0 SEL R0, R4, R0, !P2 ;  /* 0x0000000004000207 */ /* 0x000fe20005000000 */
[----:B------:R-:W-:Y:S01]  /*7d40*/  IMAD.SHL.U32 R63, R63, 0x1000, RZ ;  /* 0x000010003f3f7824 */ /* 0x000fe200078e00ff */
[----:B------:R-:W-:Y:S01]  /*7d50*/  PLOP3.LUT P2, PT, PT, PT, UP1, 0x80, 0x8 ;  /* 0x000000000008781c */ /* 0x000fe20003f4f018 */
[----:B------:R-:W-:Y:S01]  /*7d60*/  BSSY B1, `(.L_x_129) ;  /* 0x000004f000017945 */ /* 0x000fe20003800000 */
[----:B------:R-:W-:Y:S01]  /*7d70*/  @P1 LOP3.LUT R0, R0, 0x1, RZ, 0xc0, !PT ;  /* 0x0000000100001812 */ /* 0x000fe200078ec0ff */
[----:B------:R-:W-:Y:S01]  /*7d80*/  IMAD.MOV.U32 R66, RZ, RZ, 0x1 ;  /* 0x00000001ff427424 */ /* 0x000fe200078e00ff */
[----:B------:R-:W-:Y:S01]  /*7d90*/  LOP3.LUT P4, R59, R45, 0xff, RZ, 0xc0, !PT ;  /* 0x000000ff2d3b7812 */ /* 0x000fe2000788c0ff */
[----:B------:R-:W-:Y:S01]  /*7da0*/  USHF.L.U32 UR12, UR44, 0x6, URZ ;  /* 0x000000062c0c7899 */ /* 0x000fe200080006ff */
[----:B------:R-:W-:Y:S01]  /*7db0*/  ISETP.NE.U32.OR P6, PT, R0, 0x1, !P1 ;  /* 0x000000010000780c */ /* 0x000fe20004fc5470 */
[----:B------:R-:W-:Y:S01]  /*7dc0*/  IMAD.U32 R0, RZ, RZ, UR48 ;  /* 0x00000030ff007e24 */ /* 0x000fe2000f8e00ff */
[----:B------:R-:W4:Y:S01]  /*7dd0*/  LDCU UR13, c[0x0][0xba0] ;  /* 0x00017400ff0d77ac */ /* 0x000f220008000800 */
[----:B------:R-:W-:Y:S01]  /*7de0*/  SEL R5, RZ, 0xffffffff, P3 ;  /* 0xffffffffff057807 */ /* 0x000fe20001800000 */
[----:B------:R-:W-:Y:S01]  /*7df0*/  IMAD.IADD R25, R23, 0x1, R2 ;  /* 0x0000000117197824 */ /* 0x000fe200078e0202 */
[----:B------:R-:W-:Y:S01]  /*7e00*/  P2R R60, PR, RZ, 0x40 ;  /* 0x00000040ff3c7803 */ /* 0x000fe20000000000 */
[----:B------:R-:W-:Y:S01]  /*7e10*/  IMAD.U32 R57, RZ, RZ, UR12 ;  /* 0x0000000cff397e24 */ /* 0x000fe2000f8e00ff */
[----:B------:R-:W-:Y:S01]  /*7e20*/  LEA R0, R0, UR45, 0x3 ;  /* 0x0000002d00007c11 */ /* 0x000fe2000f8e18ff */
[----:B------:R-:W-:Y:S01]  /*7e30*/  IMAD.U32 R64, RZ, RZ, UR48 ;  /* 0x00000030ff407e24 */ /* 0x000fe2000f8e00ff */
[----:B------:R-:W-:Y:S02]  /*7e40*/  @P2 SEL R5, R4, R5, !P4 ;  /* 0x0000000504052207 */ /* 0x000fe40006000000 */
[----:B------:R-:W-:Y:S02]  /*7e50*/  CS2R R38, SRZ ;  /* 0x0000000000267805 */ /* 0x000fe4000001ff00 */
[----:B------:R-:W-:Y:S02]  /*7e60*/  CS2R R36, SRZ ;  /* 0x0000000000247805 */ /* 0x000fe4000001ff00 */
[----:B------:R-:W-:Y:S02]  /*7e70*/  CS2R R30, SRZ ;  /* 0x00000000001e7805 */ /* 0x000fe4000001ff00 */
[----:B------:R-:W-:Y:S02]  /*7e80*/  @P6 SHF.L.U32 R3, R27, 0x1f, RZ ;  /* 0x0000001f1b036819 */ /* 0x000fe400000006ff */
[----:B------:R-:W-:Y:S02]  /*7e90*/  CS2R R28, SRZ ;  /* 0x00000000001c7805 */ /* 0x000fe4000001ff00 */
[----:B------:R-:W-:Y:S01]  /*7ea0*/  LOP3.LUT R5, R5, 0x1, RZ, 0xc0, !PT ;  /* 0x0000000105057812 */ /* 0x000fe200078ec0ff */
[----:B------:R4:W2:Y:S01]  /*7eb0*/  @P6 SYNCS.PHASECHK.TRANS64.TRYWAIT P1, [R0+URZ+0x230], R3 ;  /* 0x00023003000065a7 */ /* 0x0008a200080211ff */
[----:B-1----:R-:W-:Y:S02]  /*7ec0*/  UIMAD.WIDE.U32 UR4, UR12, UR9, URZ ;  /* 0x000000090c0472a5 */ /* 0x002fe4000f8e00ff */
[----:B------:R-:W-:Y:S01]  /*7ed0*/  ISETP.NE.U32.AND P5, PT, R5, 0x1, PT ;  /* 0x000000010500780c */ /* 0x000fe20003fa5070 */
[----:B------:R-:W-:Y:S01]  /*7ee0*/  UISETP.NE.AND UP0, UPT, UR8, 0x1, UPT ;  /* 0x000000010800788c */ /* 0x000fe2000bf05270 */
[----:B------:R-:W-:Y:S01]  /*7ef0*/  IADD3 R62, PT, PT, R63, UR45, R65 ;  /* 0x0000002d3f3e7c10 */ /* 0x000fe2000fffe041 */
[----:B------:R-:W-:Y:S01]  /*7f00*/  USHF.R.U32.HI UR5, URZ, UR10, UR5 ;  /* 0x0000000aff057299 */ /* 0x000fe20008011605 */
[----:B------:R-:W-:Y:S03]  /*7f10*/  P2R R67, PR, RZ, 0x20 ;  /* 0x00000020ff437803 */ /* 0x000fe60000000000 */
[----:B------:R-:W-:Y:S02]  /*7f20*/  USEL UR5, UR12, UR5, !UP0 ;  /* 0x000000050c057287 */ /* 0x000fe4000c000000 */
[----:B------:R-:W-:Y:S02]  /*7f30*/  UISETP.NE.AND UP0, UPT, UR11, 0x1, UPT ;  /* 0x000000010b00788c */ /* 0x000fe4000bf05270 */
[----:B---3--:R-:W-:Y:S02]  /*7f40*/  UIMAD.WIDE.U32 UR6, UR5, UR16, URZ ;  /* 0x00000010050672a5 */ /* 0x008fe4000f8e00ff */
[----:B------:R-:W-:Y:S02]  /*7f50*/  IMAD R7, RZ, RZ, -UR5 ;  /* 0x80000005ff077e24 */ /* 0x000fe4000f8e02ff */
[----:B------:R-:W-:Y:S02]  /*7f60*/  IMAD.U32 R56, RZ, RZ, UR5 ;  /* 0x00000005ff387e24 */ /* 0x000fe4000f8e00ff */
[----:B------:R-:W-:Y:S01]  /*7f70*/  IMAD R57, R7, UR8, R57 ;  /* 0x0000000807397c24 */ /* 0x000fe2000f8e0239 */
[----:B------:R-:W-:Y:S02]  /*7f80*/  UMOV UR4, UR7 ;  /* 0x0000000700047c82 */ /* 0x000fe40008000000 */
[----:B------:R-:W-:Y:S01]  /*7f90*/  USHF.R.U32.HI UR4, URZ, UR17, UR4 ;  /* 0x00000011ff047299 */ /* 0x000fe20008011604 */
[----:B----4-:R-:W-:Y:S03]  /*7fa0*/  SHF.L.U32 R3, R51, 0x1f, RZ ;  /* 0x0000001f33037819 */ /* 0x010fe600000006ff */
[----:B------:R-:W-:Y:S02]  /*7fb0*/  USEL UR4, UR5, UR4, !UP0 ;  /* 0x0000000405047287 */ /* 0x000fe4000c000000 */
[----:B------:R-:W-:Y:S01]  /*7fc0*/  UISETP.NE.AND UP0, UPT, UR18, 0x1, UPT ;  /* 0x000000011200788c */ /* 0x000fe2000bf05270 */
[----:B------:R1:W3:Y:S01]  /*7fd0*/  SYNCS.PHASECHK.TRANS64.TRYWAIT P0, [R58+URZ+0x280], R3 ;  /* 0x000280033a0075a7 */ /* 0x0002e200080011ff */
[----:B------:R-:W-:Y:S02]  /*7fe0*/  UIMAD.WIDE.U32 UR6, UR4, UR19, URZ ;  /* 0x00000013040672a5 */ /* 0x000fe4000f8e00ff */
[----:B------:R-:W-:Y:S02]  /*7ff0*/  IMAD.U32 R55, RZ, RZ, UR4 ;  /* 0x00000004ff377e24 */ /* 0x000fe4000f8e00ff */
[----:B------:R-:W-:Y:S01]  /*8000*/  IMAD R6, RZ, RZ, -UR4 ;  /* 0x80000004ff067e24 */ /* 0x000fe2000f8e02ff */
[----:B------:R-:W-:Y:S01]  /*8010*/  PLOP3.LUT P2, PT, PT, PT, UP0, 0x80, 0x8 ;  /* 0x000000000008781c */ /* 0x000fe20003f4f008 */
[----:B------:R-:W-:Y:S01]  /*8020*/  IMAD.U32 R54, RZ, RZ, UR4 ;  /* 0x00000004ff367e24 */ /* 0x000fe2000f8e00ff */
[----:B------:R-:W-:Y:S01]  /*8030*/  UMOV UR6, UR7 ;  /* 0x0000000700067c82 */ /* 0x000fe20008000000 */
[----:B------:R-:W-:Y:S01]  /*8040*/  IMAD R56, R6, UR11, R56 ;  /* 0x0000000b06387c24 */ /* 0x000fe2000f8e0238 */
[----:B------:R-:W-:Y:S06]  /*8050*/  USHF.R.U32.HI UR6, URZ, UR13, UR6 ;  /* 0x0000000dff067299 */ /* 0x000fec0008011606 */
[----:B------:R-:W-:Y:S05]  /*8060*/  SEL R55, R55, UR6, !P2 ;  /* 0x0000000637377c07 */ /* 0x000fea000d000000 */
[----:B------:R-:W-:Y:S04]  /*8070*/  IMAD.MOV R4, RZ, RZ, -R55 ;  /* 0x000000ffff047224 */ /* 0x000fe800078e0a37 */
[----:B------:R-:W-:Y:S01]  /*8080*/  IMAD R54, R4, UR18, R54 ;  /* 0x0000001204367c24 */ /* 0x000fe2000f8e0236 */
[----:B--2---:R-:W-:Y:S01]  /*8090*/  @P6 SEL R66, RZ, 0x1, !P1 ;  /* 0x00000001ff426807 */ /* 0x004fe20004800000 */
[----:B-1----:R-:W-:Y:S06]  /*80a0*/  @!P6 BRA `(.L_x_130) ;  /* 0x000000000068e947 */ /* 0x002fec0003800000 */
[----:B------:R-:W-:Y:S01]  /*80b0*/  LOP3.LUT P6, RZ, R44, 0x40, RZ, 0xc0, !PT ;  /* 0x000000402cff7812 */ /* 0x000fe200078cc0ff */
[----:B------:R-:W-:Y:S01]  /*80c0*/  VIADD R2, R62, 0x300 ;  /* 0x000003003e027836 */ /* 0x000fe20000000000 */
[----:B------:R-:W-:Y:S01]  /*80d0*/  ISETP.NE.AND P2, PT, R66, RZ, PT ;  /* 0x000000ff4200720c */ /* 0x000fe20003f45270 */
[----:B------:R-:W-:Y:S01]  /*80e0*/  BSSY B0, `(.L_x_131) ;  /* 0x000000d000007945 */ /* 0x000fe20003800000 */
[----:B------:R-:W-:Y:S01]  /*80f0*/  PLOP3.LUT P1, PT, PT, PT, PT, 0x8, 0x80 ;  /* 0x000000000080781c */ /* 0x000fe20003f2e170 */
[----:B------:R-:W-:Y:S01]  /*8100*/  @P5 VIADD R4, R62, 0x310 ;  /* 0x000003103e045836 */ /* 0x000fe20000000000 */
[----:B------:R-:W-:Y:S02]  /*8110*/  @P5 PLOP3.LUT P1, PT, P6, PT, PT, 0x80, 0x8 ;  /* 0x000000000008581c */ /* 0x000fe4000372f070 */
[----:B------:R-:W-:Y:S02]  /*8120*/  CS2R R38, SRZ ;  /* 0x0000000000267805 */ /* 0x000fe4000001ff00 */
[----:B------:R-:W-:Y:S02]  /*8130*/  CS2R R36, SRZ ;  /* 0x0000000000247805 */ /* 0x000fe4000001ff00 */
[----:B------:R-:W-:Y:S02]  /*8140*/  CS2R R30, SRZ ;  /* 0x00000000001e7805 */ /* 0x000fe4000001ff00 */
[----:B------:R-:W-:Y:S05]  /*8150*/  CS2R R28, SRZ ;  /* 0x00000000001c7805 */ /* 0x000fea000001ff00 */
[----:B------:R-:W-:Y:S01]  /*8160*/  @P1 VIADD R4, R2, 0xfffffff0 ;  /* 0xfffffff002041836 */ /* 0x000fe20000000000 */
[----:B------:R-:W-:Y:S06]  /*8170*/  @P2 BRA `(.L_x_132) ;  /* 0x00000000000c2947 */ /* 0x000fec0003800000 */
[----:B------:R-:W-:Y:S04]  /*8180*/  SHF.L.U32 R2, R27, 0x1f, RZ ;  /* 0x0000001f1b027819 */ /* 0x000fe800000006ff */
[----:B------:R-:W1:Y:S02]  /*8190*/  SYNCS.PHASECHK.TRANS64.TRYWAIT P1, [R0+URZ+0x230], R2 ;  /* 0x00023002000075a7 */ /* 0x000e6400080211ff */
[----:B-1----:R-:W-:Y:S05]  /*81a0*/  @!P1 BRA `(.L_x_133) ;  /* 0x00000028009c9947 */ /* 0x002fea0003800000 */
.L_x_132:
[----:B------:R-:W-:Y:S05]  /*81b0*/  BSYNC B0 ;  /* 0x0000000000007941 */ /* 0x000fea0003800000 */
.L_x_131:
[----:B------:R-:W-:Y:S01]  /*81c0*/  UIADD3 UR4, UPT, UPT, UR48, 0x1, URZ ;  /* 0x0000000130047890 */ /* 0x000fe2000fffe0ff */
[----:B------:R-:W-:Y:S03]  /*81d0*/  ISETP.NE.AND P1, PT, R67, RZ, PT ;  /* 0x000000ff4300720c */ /* 0x000fe60003f25270 */
[----:B------:R-:W-:Y:S04]  /*81e0*/  UISETP.NE.AND UP0, UPT, UR4, 0x3, UPT ;  /* 0x000000030400788c */ /* 0x000fe8000bf05270 */
[----:B------:R-:W-:Y:S02]  /*81f0*/  USEL UR5, URZ, 0x1, UP0 ;  /* 0x00000001ff057887 */ /* 0x000fe40008000000 */
[----:B------:R-:W-:Y:S04]  /*8200*/  USEL UR4, UR4, URZ, UP0 ;  /* 0x000000ff04047287 */ /* 0x000fe80008000000 */
[----:B------:R2:W4:Y:S01]  /*8210*/  @P1 LDS.128 R36, [R4] ;  /* 0x0000000004241984 */ /* 0x0005220000000c00 */
[----:B------:R-:W-:Y:S01]  /*8220*/  LOP3.LUT R27, R27, UR5, RZ, 0x3c, !PT ;  /* 0x000000051b1b7c12 */ /* 0x000fe2000f8e3cff */
[----:B------:R-:W-:Y:S02]  /*8230*/  IMAD.U32 R64, RZ, RZ, UR4 ;  /* 0x00000004ff407e24 */ /* 0x000fe4000f8e00ff */
[----:B------:R2:W1:Y:S04]  /*8240*/  @P1 LDS.128 R28, [R62+0x300] ;  /* 0x000300003e1c1984 */ /* 0x0004680000000c00 */
.L_x_130:
[----:B------:R-:W-:Y:S05]  /*8250*/  BSYNC B1 ;  /* 0x0000000000017941 */ /* 0x000fea0003800000 */
.L_x_129:
[----:B-1----:R-:W-:Y:S04]  /*8260*/  SHF.R.U32.HI R0, RZ, 0x15, R25 ;  /* 0x00000015ff007819 */ /* 0x002fe80000011619 */
[----:B------:R-:W-:Y:S01]  /*8270*/  LOP3.LUT P1, RZ, R0, 0x3, R46, 0x48, !PT ;  /* 0x0000000300ff7812 */ /* 0x000fe2000782482e */
[----:B------:R-:W-:Y:S01]  /*8280*/  @!UPT UIADD3 URZ, UPT, UPT, URZ, URZ, URZ ;  /* 0x000000fffffff290 */ /* 0x000fe2000fffe0ff */
[----:B---3--:R-:W-:Y:S11]  /*8290*/  @P0 BRA `(.L_x_134) ;  /* 0x0000000000080947 */ /* 0x008ff60003800000 */
[----:B------:R-:W1:Y:S02]  /*82a0*/  SYNCS.PHASECHK.TRANS64.TRYWAIT P0, [R58+URZ+0x280], R3 ;  /* 0x000280033a0075a7 */ /* 0x000e6400080011ff */
[----:B-1----:R-:W-:Y:S05]  /*82b0*/  @!P0 BRA `(.L_x_135) ;  /* 0x00000028006c8947 */ /* 0x002fea0003800000 */
.L_x_134:
[----:B------:R-:W-:Y:S05]  /*82c0*/  @!P1 BRA `(.L_x_136) ;  /* 0x0000000000409947 */ /* 0x000fea0003800000 */
[----:B------:R-:W3:Y:S01]  /*82d0*/  LDCU.64 UR8, c[0x4][0x70] ;  /* 0x01000e00ff0877ac */ /* 0x000ee20008000a00 */
[----:B-1----:R-:W-:Y:S01]  /*82e0*/  MOV R3, 0x0 ;  /* 0x0000000000037802 */ /* 0x002fe20000000f00 */
[----:B------:R-:W-:Y:S02]  /*82f0*/  HFMA2 R12, -RZ, RZ, 0, 5.9604644775390625e-08 ;  /* 0x00000001ff0c7431 */ /* 0x000fe400000001ff */
[----:B------:R-:W-:Y:S02]  /*8300*/  IMAD.MOV.U32 R8, RZ, RZ, 0x192 ;  /* 0x00000192ff087424 */ /* 0x000fe400078e00ff */
[----:B------:R-:W-:Y:S01]  /*8310*/  IMAD.MOV.U32 R13, RZ, RZ, RZ ;  /* 0x000000ffff0d7224 */ /* 0x000fe200078e00ff */
[----:B------:R-:W1:Y:S01]  /*8320*/  LDCU.64 UR6, c[0x4][0x78] ;  /* 0x01000f00ff0677ac */ /* 0x000e620008000a00 */
[----:B------:R-:W4:Y:S01]  /*8330*/  LDC.64 R2, c[0x4][R3] ;  /* 0x0100000003027b82 */ /* 0x000f220000000a00 */
[----:B------:R-:W5:Y:S01]  /*8340*/  LDCU.64 UR4, c[0x4][0x10] ;  /* 0x01000200ff0477ac */ /* 0x000f620008000a00 */
[----:B---3--:R-:W-:Y:S01]  /*8350*/  MOV R5, UR9 ;  /* 0x0000000900057c02 */ /* 0x008fe20008000f00 */
[----:B--2---:R-:W-:Y:S01]  /*8360*/  IMAD.U32 R4, RZ, RZ, UR8 ;  /* 0x00000008ff047e24 */ /* 0x004fe2000f8e00ff */
[----:B-1----:R-:W-:Y:S01]  /*8370*/  MOV R7, UR7 ;  /* 0x0000000700077c02 */ /* 0x002fe20008000f00 */
[----:B------:R-:W-:Y:S01]  /*8380*/  IMAD.U32 R6, RZ, RZ, UR6 ;  /* 0x00000006ff067e24 */ /* 0x000fe2000f8e00ff */
[----:B-----5:R-:W-:Y:S01]  /*8390*/  MOV R11, UR5 ;  /* 0x00000005000b7c02 */ /* 0x020fe20008000f00 */
[----:B------:R-:W-:Y:S02]  /*83a0*/  IMAD.U32 R10, RZ, RZ, UR4 ;  /* 0x00000004ff0a7e24 */ /* 0x000fe4000f8e00ff */
[----:B------:R-:W-:Y:S07]  /*83b0*/  LEPC R20, `(.L_x_136) ;  /* 0x000000001014794e */ /* 0x000fee0000000000 */
[----:B----4-:R-:W-:Y:S05]  /*83c0*/  CALL.ABS.NOINC R2 ;  /* 0x0000000002007343 */ /* 0x010fea0003c00000 */
.L_x_136:
[----:B------:R-:W-:Y:S05]  /*83d0*/  WARPSYNC.ALL ;  /* 0x0000000000007948 */ /* 0x000fea0003800000 */
[----:B------:R-:W-:Y:S01]  /*83e0*/  R2UR UR4, R25 ;  /* 0x00000000190472ca */ /* 0x000fe200000e0000 */
[--C-:B-1----:R-:W-:Y:S01]  /*83f0*/  HADD2.F32 R3, -RZ, R28.reuse.H0_H0 ;  /* 0x2000001cff037230 */ /* 0x102fe20000004100 */
[----:B------:R-:W-:Y:S01]  /*8400*/  MOV R61, 0x10 ;  /* 0x00000010003d7802 */ /* 0x000fe20000000f00 */
[--C-:B------:R-:W-:Y:S01]  /*8410*/  HADD2.F32 R20, -RZ, R29.reuse.H0_H0 ;  /* 0x2000001dff147230 */ /* 0x100fe20000004100 */
[----:B------:R-:W-:Y:S01]  /*8420*/  LOP3.LUT P6, RZ, R44, 0x40, RZ, 0xc0, !PT ;  /* 0x000000402cff7812 */ /* 0x000fe200078cc0ff */
[----:B------:R-:W-:Y:S01]  /*8430*/  BSSY.RECONVERGENT B0, `(.L_x_137) ;  /* 0x0000057000007945 */ /* 0x000fe20003800200 */
[----:B------:R-:W-:Y:S02]  /*8440*/  ISETP.NE.AND P0, PT, R53, RZ, PT ;  /* 0x000000ff3500720c */ /* 0x000fe40003f05270 */
[----:B------:R-:W-:Y:S05]  /*8450*/  SEL R61, R61, 0xfffffff0, !P6 ;  /* 0xfffffff03d3d7807 */ /* 0x000fea0007000000 */
[----:B--2---:R-:W1:Y:S02]  /*8460*/  LDTM.x16 R4, tmem[UR4] ;  /* 0x00000004000479ee */ /* 0x004e640008240000 */
[C---:B-1----:R-:W-:Y:S01]  /*8470*/  FMUL R0, R24.reuse, R4 ;  /* 0x0000000418007220 */ /* 0x042fe20000400000 */
[----:B------:R-:W-:Y:S02]  /*8480*/  HADD2.F32 R4, -RZ, R28.H1_H1 ;  /* 0x3000001cff047230 */ /* 0x000fe40000004100 */
[C---:B------:R-:W-:Y:S01]  /*8490*/  FMUL R2, R24.reuse, R5 ;  /* 0x0000000518027220 */ /* 0x040fe20000400000 */
[----:B------:R-:W-:Y:S01]  /*84a0*/  FMUL R5, R24, R9 ;  /* 0x0000000918057220 */ /* 0x000fe20000400000 */
[----:B------:R-:W-:Y:S01]  /*84b0*/  FFMA R0, R26, R3, R0 ;  /* 0x000000031a007223 */ /* 0x000fe20000000000 */
[----:B------:R-:W-:Y:S01]  /*84c0*/  FMUL R9, R24, R13 ;  /* 0x0000000d18097220 */ /* 0x000fe20000400000 */
[----:B------:R-:W-:Y:S01]  /*84d0*/  FFMA R2, R26, R4, R2 ;  /* 0x000000041a027223 */ /* 0x000fe20000000002 */
[C---:B------:R-:W-:Y:S01]  /*84e0*/  FMUL R4, R24.reuse, R8 ;  /* 0x0000000818047220 */ /* 0x040fe20000400000 */
[C---:B------:R-:W-:Y:S01]  /*84f0*/  FMUL R8, R24.reuse, R12 ;  /* 0x0000000c18087220 */ /* 0x040fe20000400000 */
[C---:B------:R-:W-:Y:S01]  /*8500*/  FMUL R12, R24.reuse, R16 ;  /* 0x00000010180c7220 */ /* 0x040fe20000400000 */
[C---:B------:R-:W-:Y:S01]  /*8510*/  FMUL R3, R24.reuse, R6 ;  /* 0x0000000618037220 */ /* 0x040fe20000400000 */
[----:B------:R-:W-:Y:S01]  /*8520*/  FMUL R13, R24, R17 ;  /* 0x00000011180d7220 */ /* 0x000fe20000400000 */
[----:B------:R-:W-:Y:S01]  /*8530*/  HADD2.F32 R16, -RZ, R29.H1_H1 ;  /* 0x3000001dff107230 */ /* 0x000fe20000004100 */
[----:B------:R-:W-:Y:S01]  /*8540*/  F2FP.F16.F32.PACK_AB R32, R2, R0 ;  /* 0x000000000220723e */ /* 0x000fe200000000ff */
[----:B------:R-:W-:Y:S01]  /*8550*/  FMUL R7, R24, R7 ;  /* 0x0000000718077220 */ /* 0x000fe20000400000 */
[--C-:B------:R-:W-:Y:S02]  /*8560*/  HADD2.F32 R17, -RZ, R30.reuse.H0_H0 ;  /* 0x2000001eff117230 */ /* 0x100fe40000004100 */
[C---:B------:R-:W-:Y:S01]  /*8570*/  FFMA R3, R26.reuse, R20, R3 ;  /* 0x000000141a037223 */ /* 0x040fe20000000003 */
[----:B------:R-:W-:Y:S02]  /*8580*/  HADD2.F32 R0, -RZ, R30.H1_H1 ;  /* 0x3000001eff007230 */ /* 0x000fe40000004100 */
[C---:B------:R-:W-:Y:S01]  /*8590*/  FFMA R7, R26.reuse, R16, R7 ;  /* 0x000000101a077223 */ /* 0x040fe20000000007 */
[--C-:B------:R-:W-:Y:S02]  /*85a0*/  HADD2.F32 R2, -RZ, R31.reuse.H0_H0 ;  /* 0x2000001fff027230 */ /* 0x100fe40000004100 */
[----:B------:R-:W-:Y:S01]  /*85b0*/  FFMA R4, R26, R17, R4 ;  /* 0x000000111a047223 */ /* 0x000fe20000000004 */
[----:B------:R-:W-:Y:S01]  /*85c0*/  FMUL R6, R24, R10 ;  /* 0x0000000a18067220 */ /* 0x000fe20000400000 */
[----:B------:R-:W-:Y:S01]  /*85d0*/  FFMA R5, R26, R0, R5 ;  /* 0x000000001a057223 */ /* 0x000fe20000000005 */
[----:B------:R-:W-:Y:S02]  /*85e0*/  HADD2.F32 R16, -RZ, R31.H1_H1 ;  /* 0x3000001fff107230 */ /* 0x000fe40000004100 */
[----:B------:R-:W-:Y:S01]  /*85f0*/  FMUL R11, R24, R11 ;  /* 0x0000000b180b7220 */ /* 0x000fe20000400000 */
[--C-:B----4-:R-:W-:Y:S02]  /*8600*/  HADD2.F32 R0, -RZ, R36.reuse.H0_H0 ;  /* 0x20000024ff007230 */ /* 0x110fe40000004100 */
[C---:B------:R-:W-:Y:S01]  /*8610*/  FFMA R6, R26.reuse, R2, R6 ;  /* 0x000000021a067223 */ /* 0x040fe20000000006 */
[----:B------:R-:W-:Y:S01]  /*8620*/  F2FP.F16.F32.PACK_AB R33, R7, R3 ;  /* 0x000000030721723e */ /* 0x000fe200000000ff */
[C---:B------:R-:W-:Y:S01]  /*8630*/  FFMA R11, R26.reuse, R16, R11 ;  /* 0x000000101a0b7223 */ /* 0x040fe2000000000b */
[----:B------:R-:W-:Y:S02]  /*8640*/  HADD2.F32 R2, -RZ, R36.H1_H1 ;  /* 0x30000024ff027230 */ /* 0x000fe40000004100 */
[----:B------:R-:W-:Y:S01]  /*8650*/  FFMA R8, R26, R0, R8 ;  /* 0x000000001a087223 */ /* 0x000fe20000000008 */
[--C-:B------:R-:W-:Y:S02]  /*8660*/  HADD2.F32 R3, -RZ, R37.reuse.H0_H0 ;  /* 0x20000025ff037230 */ /* 0x100fe40000004100 */
[C---:B------:R-:W-:Y:S01]  /*8670*/  FMUL R10, R24.reuse, R14 ;  /* 0x0000000e180a7220 */ /* 0x040fe20000400000 */
[----:B------:R-:W-:Y:S02]  /*8680*/  HADD2.F32 R0, -RZ, R37.H1_H1 ;  /* 0x30000025ff007230 */ /* 0x000fe40000004100 */
[----:B------:R-:W-:Y:S01]  /*8690*/  FMUL R15, R24, R15 ;  /* 0x0000000f180f7220 */ /* 0x000fe20000400000 */
[C---:B------:R-:W-:Y:S01]  /*86a0*/  FFMA R9, R26.reuse, R2, R9 ;  /* 0x000000021a097223 */ /* 0x040fe20000000009 */
[C---:B------:R-:W-:Y:S01]  /*86b0*/  FFMA R10, R26.reuse, R3, R10 ;  /* 0x000000031a0a7223 */ /* 0x040fe2000000000a */
[--C-:B------:R-:W-:Y:S02]  /*86c0*/  HADD2.F32 R2, -RZ, R38.reuse.H0_H0 ;  /* 0x20000026ff027230 */ /* 0x100fe40000004100 */
[----:B------:R-:W-:Y:S01]  /*86d0*/  FFMA R15, R26, R0, R15 ;  /* 0x000000001a0f7223 */ /* 0x000fe2000000000f */
[----:B------:R-:W-:Y:S01]  /*86e0*/  HADD2.F32 R3, -RZ, R38.H1_H1 ;  /* 0x30000026ff037230 */ /* 0x000fe20000004100 */
[----:B------:R-:W-:Y:S01]  /*86f0*/  F2FP.F16.F32.PACK_AB R34, R5, R4 ;  /* 0x000000040522723e */ /* 0x000fe200000000ff */
[--C-:B------:R-:W-:Y:S02]  /*8700*/  HADD2.F32 R0, -RZ, R39.reuse.H0_H0 ;  /* 0x20000027ff007230 */ /* 0x100fe40000004100 */
[C---:B------:R-:W-:Y:S01]  /*8710*/  FMUL R14, R24.reuse, R18 ;  /* 0x00000012180e7220 */ /* 0x040fe20000400000 */
[----:B------:R-:W-:Y:S02]  /*8720*/  HADD2.F32 R4, -RZ, R39.H1_H1 ;  /* 0x30000027ff047230 */ /* 0x000fe40000004100 */
[----:B------:R-:W-:Y:S01]  /*8730*/  FMUL R19, R24, R19 ;  /* 0x0000001318137220 */ /* 0x000fe20000400000 */
[----:B------:R-:W-:Y:S01]  /*8740*/  F2FP.F16.F32.PACK_AB R35, R11, R6 ;  /* 0x000000060b23723e */ /* 0x000fe200000000ff */
[C---:B------:R-:W-:Y:S01]  /*8750*/  FFMA R12, R26.reuse, R2, R12 ;  /* 0x000000021a0c7223 */ /* 0x040fe2000000000c */
[C---:B------:R-:W-:Y:S01]  /*8760*/  FFMA R13, R26.reuse, R3, R13 ;  /* 0x000000031a0d7223 */ /* 0x040fe2000000000d */
[C---:B------:R-:W-:Y:S01]  /*8770*/  FFMA R14, R26.reuse, R0, R14 ;  /* 0x000000001a0e7223 */ /* 0x040fe2000000000e */
[----:B------:R-:W-:Y:S01]  /*8780*/  FFMA R19, R26, R4, R19 ;  /* 0x000000041a137223 */ /* 0x000fe20000000013 */
[----:B------:R1:W-:Y:S01]  /*8790*/  STS.128 [R62+0x300], R32 ;  /* 0x000300203e007388 */ /* 0x0003e20000000c00 */
[----:B------:R-:W-:Y:S02]  /*87a0*/  F2FP.F16.F32.PACK_AB R8, R9, R8 ;  /* 0x000000080908723e */ /* 0x000fe400000000ff */
[----:B------:R-:W-:Y:S02]  /*87b0*/  F2FP.F16.F32.PACK_AB R9, R15, R10 ;  /* 0x0000000a0f09723e */ /* 0x000fe400000000ff */
[----:B------:R-:W-:Y:S02]  /*87c0*/  F2FP.F16.F32.PACK_AB R10, R13, R12 ;  /* 0x0000000c0d0a723e */ /* 0x000fe400000000ff */
[----:B------:R-:W-:Y:S02]  /*87d0*/  F2FP.F16.F32.PACK_AB R11, R19, R14 ;  /* 0x0000000e130b723e */ /* 0x000fe400000000ff */
[----:B------:R-:W-:Y:S05]  /*87e0*/  IADD3 R0, PT, PT, R62, R61, RZ ;  /* 0x0000003d3e007210 */ /* 0x000fea0007ffe0ff */
[----:B------:R1:W-:Y:S01]  /*87f0*/  STS.128 [R0+0x300], R8 ;  /* 0x0003000800007388 */ /* 0x0003e20000000c00 */
[----:B------:R-:W-:Y:S01]  /*8800*/  @!PT LDS RZ, [RZ] ;  /* 0x00000000fffff984 */ /* 0x000fe20000000800 */
[----:B------:R-:W-:Y:S01]  /*8810*/  @!PT LDS RZ, [RZ] ;  /* 0x00000000fffff984 */ /* 0x000fe20000000800 */
[----:B------:R-:W-:Y:S01]  /*8820*/  @!PT LDS RZ, [RZ] ;  /* 0x00000000fffff984 */ /* 0x000fe20000000800 */
[----:B------:R-:W-:Y:S01]  /*8830*/  @!PT LDS RZ, [RZ] ;  /* 0x00000000fffff984 */ /* 0x000fe20000000800 */
[----:B------:R2:W-:Y:S07]  /*8840*/  MEMBAR.ALL.CTA ;  /* 0x0000000000007992 */ /* 0x0005ee0000008000 */
[----:B--2---:R-:W2:Y:S02]  /*8850*/  FENCE.VIEW.ASYNC.S ;  /* 0x00000000000073c6 */ /* 0x004ea40000000000 */
[----:B--2---:R-:W-:Y:S06]  /*8860*/  BAR.SYNC.DEFER_BLOCKING 0x1, 0x80 ;  /* 0x0042000000007b1d */ /* 0x004fec0000010000 */
[----:B------:R-:W-:Y:S05]  /*8870*/  @P0 BRA `(.L_x_138) ;  /* 0x0000000000480947 */ /* 0x000fea0003800000 */
[----:B------:R-:W2:Y:S01]  /*8880*/  LDCU.64 UR14, c[0x0][0x348] ;  /* 0x00006900ff0e77ac */ /* 0x000ea20008000a00 */
[----:B------:R-:W-:Y:S02]  /*8890*/  R2UR UR6, R63 ;  /* 0x000000003f0672ca */ /* 0x000fe400000e0000 */
[----:B------:R-:W-:Y:S01]  /*88a0*/  R2UR UR10, R57 ;  /* 0x00000000390a72ca */ /* 0x000fe200000e0000 */
[----:B------:R-:W-:Y:S01]  /*88b0*/  UMOV UR9, UR47 ;  /* 0x0000002f00097c82 */ /* 0x000fe20008000000 */
[----:B------:R-:W-:Y:S01]  /*88c0*/  R2UR UR11, R56 ;  /* 0x00000000380b72ca */ /* 0x000fe200000e0000 */
[----:B------:R-:W-:Y:S01]  /*88d0*/  UIADD3 UR7, UPT, UPT, UR47, 0x20, URZ ;  /* 0x000000202f077890 */ /* 0x000fe2000fffe0ff */
[----:B------:R-:W-:Y:S02]  /*88e0*/  R2UR UR12, R54 ;  /* 0x00000000360c72ca */ /* 0x000fe400000e0000 */
[----:B------:R-:W-:Y:S05]  /*88f0*/  R2UR UR13, R55 ;  /* 0x00000000370d72ca */ /* 0x000fea00000e0000 */
[----:B------:R-:W-:Y:S02]  /*8900*/  UIADD3 UR6, UPT, UPT, UR45, UR6, URZ ;  /* 0x000000062d067290 */ /* 0x000fe4000fffe0ff */
[----:B--2---:R-:W-:Y:S02]  /*8910*/  UIADD3 UR4, UP0, UPT, UR14, 0x780, URZ ;  /* 0x000007800e047890 */ /* 0x004fe4000ff1e0ff */
[----:B------:R-:W-:Y:S02]  /*8920*/  UIADD3 UR8, UPT, UPT, UR6, 0x300, URZ ;  /* 0x0000030006087890 */ /* 0x000fe4000fffe0ff */
[----:B------:R-:W-:Y:S02]  /*8930*/  UIADD3.X UR5, UPT, UPT, URZ, UR15, URZ, UP0, !UPT ;  /* 0x0000000fff057290 */ /* 0x000fe400087fe4ff */
[----:B------:R-:W-:Y:S07]  /*8940*/  UIADD3 UR6, UPT, UPT, UR6, 0xb00, URZ ;  /* 0x00000b0006067890 */ /* 0x000fee000fffe0ff */
[----:B------:R2:W-:Y:S02]  /*8950*/  UTMASTG.5D.IM2COL [UR8], [UR4] ;  /* 0x00000008040073b5 */ /* 0x0005e40008060000 */
[----:B--2---:R-:W-:Y:S01]  /*8960*/  UMOV UR8, UR6 ;  /* 0x0000000600087c82 */ /* 0x004fe20008000000 */
[----:B------:R-:W-:Y:S02]  /*8970*/  UMOV UR9, UR7 ;  /* 0x0000000700097c82 */ /* 0x000fe40008000000 */
[----:B------:R2:W-:Y:S02]  /*8980*/  UTMASTG.5D.IM2COL [UR8], [UR4] ;  /* 0x00000008040073b5 */ /* 0x0005e40008060000 */
[----:B--2---:R0:W-:Y:S02]  /*8990*/  UTMACMDFLUSH ;  /* 0x00000000000079b7 */ /* 0x0041e40000000000 */
.L_x_138:
[----:B------:R-:W-:Y:S05]  /*89a0*/  BSYNC.RECONVERGENT B0 ;  /* 0x0000000000007941 */ /* 0x000fea0003800200 */
.L_x_137:
[----:B------:R-:W-:Y:S01]  /*89b0*/  UIADD3 UR46, UPT, UPT, UR48, 0x1, URZ ;  /* 0x00000001302e7890 */ /* 0x000fe2000fffe0ff */
[----:B------:R-:W-:Y:S03]  /*89c0*/  BSSY.RECONVERGENT B0, `(.L_x_139) ;  /* 0x0000005000007945 */ /* 0x000fe60003800200 */
[----:B------:R-:W-:Y:S04]  /*89d0*/  UISETP.NE.AND UP0, UPT, UR46, 0x3, UPT ;  /* 0x000000032e00788c */ /* 0x000fe8000bf05270 */
[----:B------:R-:W-:Y:S01]  /*89e0*/  USEL UR44, UR46, URZ, UP0 ;  /* 0x000000ff2e2c7287 */ /* 0x000fe20008000000 */
[----:B------:R-:W-:Y:S11]  /*89f0*/  @P0 BRA `(.L_x_140) ;  /* 0x0000000000040947 */ /* 0x000ff60003800000 */
[----:B------:R-:W-:Y:S04]  /*8a00*/  DEPBAR.LE SB0, 0x1 ;  /* 0x000080400000791a */ /* 0x000fe80000000000 */
.L_x_140:
[----:B------:R-:W-:Y:S05]  /*8a10*/  BSYNC.RECONVERGENT B0 ;  /* 0x0000000000007941 */ /* 0x000fea0003800200 */
.L_x_139:
[----:B------:R-:W-:Y:S01]  /*8a20*/  BAR.SYNC.DEFER_BLOCKING 0x1, 0x80 ;  /* 0x0042000000007b1d */ /* 0x000fe20000010000 */
[----:B------:R-:W-:Y:S01]  /*8a30*/  ISETP.NE.AND P1, PT, R60, RZ, PT ;  /* 0x000000ff3c00720c */ /* 0x000fe20003f25270 */
[----:B------:R-:W-:Y:S01]  /*8a40*/  UISETP.NE.AND UP0, UPT, UR50, URZ, UPT ;  /* 0x000000ff3200728c */ /* 0x000fe2000bf05270 */
[----:B------:R-:W-:Y:S11]  /*8a50*/  LEA R3, R64, UR45, 0x3 ;  /* 0x0000002d40037c11 */ /* 0x000ff6000f8e18ff */
[----:B------:R-:W-:Y:S01]  /*8a60*/  @P1 SHF.L.U32 R4, R27, 0x1f, RZ ;  /* 0x0000001f1b041819 */ /* 0x000fe200000006ff */
[----:B------:R-:W-:Y:S06]  /*8a70*/  BRA.U !UP0, `(.L_x_141) ;  /* 0x0000000108247547 */ /* 0x000fec000b800000 */
[----:B-1----:R-:W1:Y:S01]  /*8a80*/  S2R R0, SR_CgaCtaId ;  /* 0x0000000000007919 */ /* 0x002e620000008800 */
[----:B------:R-:W-:Y:S01]  /*8a90*/  IMAD.U32 R2, RZ, RZ, UR49 ;  /* 0x00000031ff027e24 */ /* 0x000fe2000f8e00ff */
[----:B------:R-:W-:Y:S04]  /*8aa0*/  UIADD3 UR4, UPT, UPT, UR49, 0x1, URZ ;  /* 0x0000000131047890 */ /* 0x000fe8000fffe0ff */
[----:B------:R-:W-:Y:S01]  /*8ab0*/  @P1 LEA R2, R2, UR45, 0x3 ;  /* 0x0000002d02021c11 */ /* 0x000fe2000f8e18ff */
[----:B------:R-:W-:Y:S04]  /*8ac0*/  UISETP.NE.AND UP0, UPT, UR4, 0x3, UPT ;  /* 0x000000030400788c */ /* 0x000fe8000bf05270 */
[----:B------:R-:W-:Y:S01]  /*8ad0*/  @P1 VIADD R2, R2, 0x248 ;  /* 0x0000024802021836 */ /* 0x000fe20000000000 */
[----:B------:R-:W-:Y:S04]  /*8ae0*/  USEL UR49, UR4, URZ, UP0 ;  /* 0x000000ff04317287 */ /* 0x000fe80008000000 */
[----:B-1----:R-:W-:Y:S04]  /*8af0*/  @P1 PRMT R0, R0, 0x654, R2 ;  /* 0x0000065400001816 */ /* 0x002fe80000000002 */
[----:B------:R2:W-:Y:S04]  /*8b00*/  @P1 SYNCS.ARRIVE.TRANS64.RED.A1T0 RZ, [R0+URZ], RZ ;  /* 0x000000ff00ff19a7 */ /* 0x0005e800081004ff */
.L_x_141:
[----:B------:R-:W3:Y:S01]  /*8b10*/  @P1 SYNCS.PHASECHK.TRANS64.TRYWAIT P0, [R3+URZ+0x230], R4 ;  /* 0x00023004030015a7 */ /* 0x000ee200080011ff */
[----:B------:R-:W-:Y:S01]  /*8b20*/  BSSY B1, `(.L_x_142) ;  /* 0x0000012000017945 */ /* 0x000fe20003800000 */
[----:B---3--:R-:W-:Y:S03]  /*8b30*/  @P1 SEL R66, RZ, 0x1, !P0 ;  /* 0x00000001ff421807 */ /* 0x008fe60004000000 */
[----:B------:R-:W-:Y:S05]  /*8b40*/  @!P1 BRA `(.L_x_143) ;  /* 0x00000000003c9947 */ /* 0x000fea0003800000 */
[----:B------:R-:W-:Y:S01]  /*8b50*/  ISETP.NE.AND P1, PT, R67, RZ, PT ;  /* 0x000000ff4300720c */ /* 0x000fe20003f25270 */
[----:B------:R-:W-:Y:S01]  /*8b60*/  BSSY B0, `(.L_x_144) ;  /* 0x0000009000007945 */ /* 0x000fe20003800000 */
[----:B------:R-:W-:Y:S11]  /*8b70*/  ISETP.NE.AND P0, PT, R66, RZ, PT ;  /* 0x000000ff4200720c */ /* 0x000ff60003f05270 */
[----:B------:R-:W-:Y:S05]  /*8b80*/  @P1 IMAD R64, R64, 0x1000, R65 ;  /* 0x0000100040401824 */ /* 0x000fea00078e0241 */
[----:B-12---:R-:W-:Y:S05]  /*8b90*/  @P1 IADD3 R0, PT, PT, R64, UR45, RZ ;  /* 0x0000002d40001c10 */ /* 0x006fea000fffe0ff */
[----:B------:R-:W-:Y:S01]  /*8ba0*/  @P1 IMAD.IADD R0, R61, 0x1, R0 ;  /* 0x000000013d001824 */ /* 0x000fe200078e0200 */
[----:B------:R-:W-:Y:S06]  /*8bb0*/  @P0 BRA `(.L_x_145) ;  /* 0x00000000000c0947 */ /* 0x000fec0003800000 */
[----:B------:R-:W-:Y:S04]  /*8bc0*/  SHF.L.U32 R27, R27, 0x1f, RZ ;  /* 0x0000001f1b1b7819 */ /* 0x000fe800000006ff */
[----:B------:R-:W1:Y:S02]  /*8bd0*/  SYNCS.PHASECHK.TRANS64.TRYWAIT P0, [R3+URZ+0x230], R27 ;  /* 0x0002301b030075a7 */ /* 0x000e6400080011ff */
[----:B-1----:R-:W-:Y:S05]  /*8be0*/  @!P0 BRA `(.L_x_146) ;  /* 0x0000002000348947 */ /* 0x002fea0003800000 */
.L_x_145:
[----:B------:R-:W-:Y:S05]  /*8bf0*/  BSYNC B0 ;  /* 0x0000000000007941 */ /* 0x000fea0003800000 */
.L_x_144:
[----:B------:R-:W-:Y:S11]  /*8c00*/  ISETP.NE.AND P0, PT, R67, RZ, PT ;  /* 0x000000ff4300720c */ /* 0x000ff60003f05270 */
[----:B------:R-:W-:Y:S02]  /*8c10*/  @!UPT UIADD3 URZ, UPT, UPT, URZ, URZ, URZ ;  /* 0x000000fffffff290 */ /* 0x000fe4000fffe0ff */
[----:B------:R3:W4:Y:S04]  /*8c20*/  @P0 LDS.128 R28, [R64+UR45+0x300] ;  /* 0x0003002d401c0984 */ /* 0x0007280008000c00 */
[----:B------:R3:W2:Y:S02]  /*8c30*/  @P0 LDS.128 R36, [R0+0x300] ;  /* 0x0003000000240984 */ /* 0x0006a40000000c00 */
.L_x_143:
[----:B------:R-:W-:Y:S05]  /*8c40*/  BSYNC B1 ;  /* 0x0000000000017941 */ /* 0x000fea0003800000 */
.L_x_142:
[----:B-123--:R-:W-:Y:S05]  /*8c50*/  VIADD R0, R25, 0x10 ;  /* 0x0000001019007836 */ /* 0x00efea0000000000 */
[----:B------:R-:W-:Y:S04]  /*8c60*/  SHF.R.U32.HI R0, RZ, 0x15, R0 ;  /* 0x00000015ff007819 */ /* 0x000fe80000011600 */
[----:B------:R-:W-:Y:S11]  /*8c70*/  LOP3.LUT P0, RZ, R0, 0x3, R46, 0x48, !PT ;  /* 0x0000000300ff7812 */ /* 0x000ff6000780482e */
[----:B------:R-:W-:Y:S02]  /*8c80*/  @!UPT UIADD3 URZ, UPT, UPT, URZ, URZ, URZ ;  /* 0x000000fffffff290 */ /* 0x000fe4000fffe0ff */
[----:B------:R-:W-:Y:S05]  /*8c90*/  @!P0 BRA `(.L_x_147) ;  /* 0x0000000000408947 */ /* 0x000fea0003800000 */
[----:B------:R-:W1:Y:S01]  /*8ca0*/  LDCU.64 UR8, c[0x4][0x70] ;  /* 0x01000e00ff0877ac */ /* 0x000e620008000a00 */
[----:B------:R-:W-:Y:S01]  /*8cb0*/  MOV R3, 0x0 ;  /* 0x0000000000037802 */ /* 0x000fe20000000f00 */
[----:B------:R-:W-:Y:S02]  /*8cc0*/  HFMA2 R12, -RZ, RZ, 0, 5.9604644775390625e-08 ;  /* 0x00000001ff0c7431 */ /* 0x000fe400000001ff */
[----:B------:R-:W-:Y:S02]  /*8cd0*/  IMAD.MOV.U32 R8, RZ, RZ, 0x192 ;  /* 0x00000192ff087424 */ /* 0x000fe400078e00ff */
[----:B------:R-:W-:Y:S01]  /*8ce0*/  IMAD.MOV.U32 R13, RZ, RZ, RZ ;  /* 0x000000ffff0d7224 */ /* 0x000fe200078e00ff */
[----:B------:R-:W2:Y:S01]  /*8cf0*/  LDCU.64 UR6, c[0x4][0x78] ;  /* 0x01000f00ff0677ac */ /* 0x000ea20008000a00 */
[----:B------:R-:W3:Y:S01]  /*8d00*/  LDC.64 R2, c[0x4][R3] ;  /* 0x0100000003027b82 */ /* 0x000ee20000000a00 */
[----:B------:R-:W5:Y:S01]  /*8d10*/  LDCU.64 UR4, c[0x4][0x10] ;  /* 0x01000200ff0477ac */ /* 0x000f620008000a00 */
[----:B-1----:R-:W-:Y:S01]  /*8d20*/  MOV R5, UR9 ;  /* 0x0000000900057c02 */ /* 0x002fe20008000f00 */
[----:B------:R-:W-:Y:S01]  /*8d30*/  IMAD.U32 R4, RZ, RZ, UR8 ;  /* 0x00000008ff047e24 */ /* 0x000fe2000f8e00ff */
[----:B--2---:R-:W-:Y:S01]  /*8d40*/  MOV R7, UR7 ;  /* 0x0000000700077c02 */ /* 0x004fe20008000f00 */
[----:B------:R-:W-:Y:S01]  /*8d50*/  IMAD.U32 R6, RZ, RZ, UR6 ;  /* 0x00000006ff067e24 */ /* 0x000fe2000f8e00ff */
[----:B-----5:R-:W-:Y:S01]  /*8d60*/  MOV R11, UR5 ;  /* 0x00000005000b7c02 */ /* 0x020fe20008000f00 */
[----:B------:R-:W-:Y:S02]  /*8d70*/  IMAD.U32 R10, RZ, RZ, UR4 ;  /* 0x00000004ff0a7e24 */ /* 0x000fe4000f8e00ff */
[----:B------:R-:W-:Y:S07]  /*8d80*/  LEPC R20, `(.L_x_147) ;  /* 0x000000001014794e */ /* 0x000fee0000000000 */
[----:B---34-:R-:W-:Y:S05]  /*8d90*/  CALL.ABS.NOINC R2 ;  /* 0x0000000002007343 */ /* 0x018fea0003c00000 */
.L_x_147:
[----:B------:R-:W-:Y:S01]  /*8da0*/  ISETP.NE.AND P0, PT, R53, RZ, PT ;  /* 0x000000ff3500720c */ /* 0x000fe20003f05270 */
[----:B------:R-:W-:Y:S05]  /*8db0*/  WARPSYNC.ALL ;  /* 0x0000000000007948 */ /* 0x000fea0003800000 */
[----:B------:R-:W-:Y:S01]  /*8dc0*/  R2UR UR4, R25 ;  /* 0x00000000190472ca */ /* 0x000fe200000e0000 */
[--C-:B----4-:R-:W-:Y:S01]  /*8dd0*/  HADD2.F32 R0, -RZ, R28.reuse.H0_H0 ;  /* 0x2000001cff007230 */ /* 0x110fe20000004100 */
[----:B------:R-:W-:Y:S01]  /*8de0*/  IADD3 R58, PT, PT, R58, 0x290, RZ ;  /* 0x000002903a3a7810 */ /* 0x000fe20007ffe0ff */
[----:B------:R-:W-:Y:S01]  /*8df0*/  HADD2.F32 R2, -RZ, R28.H1_H1 ;  /* 0x3000001cff027230 */ /* 0x000fe20000004100 */
[----:B------:R-:W-:Y:S01]  /*8e00*/  BSSY.RECONVERGENT B0, `(.L_x_148) ;  /* 0x000005a000007945 */ /* 0x000fe20003800200 */
[--C-:B------:R-:W-:Y:S01]  /*8e10*/  HADD2.F32 R20, -RZ, R29.reuse.H0_H0 ;  /* 0x2000001dff147230 */ /* 0x100fe20000004100 */
[----:B------:R-:W-:Y:S01]  /*8e20*/  LOP3.LUT R58, R58, 0xfefffff8, RZ, 0xc0, !PT ;  /* 0xfefffff83a3a7812 */ /* 0x000fe200078ec0ff */
[----:B------:R-:W-:Y:S02]  /*8e30*/  HADD2.F32 R21, -RZ, R29.H1_H1 ;  /* 0x3000001dff157230 */ /* 0x000fe40000004100 */
[--C-:B------:R-:W-:Y:S02]  /*8e40*/  HADD2.F32 R25, -RZ, R30.reuse.H0_H0 ;  /* 0x2000001eff197230 */ /* 0x100fe40000004100 */
[----:B------:R-:W-:Y:S02]  /*8e50*/  HADD2.F32 R27, -RZ, R30.H1_H1 ;  /* 0x3000001eff1b7230 */ /* 0x000fe40000004100 */
[----:B------:R-:W1:Y:S01]  /*8e60*/  LDTM.x16 R4, tmem[UR4+0x10] ;  /* 0x00001004000479ee */ /* 0x000e620008240000 */
[----:B------:R-:W-:Y:S01]  /*8e70*/  NOP ;  /* 0x0000000000007918 */ /* 0x000fe20000000000 */
[----:B-1----:R1:W-:Y:S01]  /*8e80*/  SYNCS.ARRIVE.TRANS64.RED.A1T0 RZ, [R58+URZ], RZ ;  /* 0x000000ff3aff79a7 */ /* 0x0023e200081004ff */
[--C-:B------:R-:W-:Y:S02]  /*8e90*/  HADD2.F32 R28, -RZ, R31.reuse.H0_H0 ;  /* 0x2000001fff1c7230 */ /* 0x100fe40000004100 */
[----:B------:R-:W-:Y:S02]  /*8ea0*/  HADD2.F32 R29, -RZ, R31.H1_H1 ;  /* 0x3000001fff1d7230 */ /* 0x000fe40000004100 */
        /* <DEDUP_REMOVED lines=8> */
[C---:B------:R-:W-:Y:S01]  /*8f30*/  FMUL R4, R24.reuse, R4 ;  /* 0x0000000418047220 */ /* 0x040fe20000400000 */
[C---:B------:R-:W-:Y:S01]  /*8f40*/  FMUL R5, R24.reuse, R5 ;  /* 0x0000000518057220 */ /* 0x040fe20000400000 */
[C---:B------:R-:W-:Y:S01]  /*8f50*/  FMUL R6, R24.reuse, R6 ;  /* 0x0000000618067220 */ /* 0x040fe20000400000 */
[----:B------:R-:W-:Y:S01]  /*8f60*/  FMUL R3, R24, R9 ;  /* 0x0000000918037220 */ /* 0x000fe20000400000 */
[----:B------:R-:W-:Y:S01]  /*8f70*/  FFMA R4, R26, R0, R4 ;  /* 0x000000001a047223 */ /* 0x000fe20000000004 */
[----:B------:R-:W-:Y:S01]  /*8f80*/  FMUL R0, R24, R7 ;  /* 0x0000000718007220 */ /* 0x000fe20000400000 */
[C---:B------:R-:W-:Y:S01]  /*8f90*/  FFMA R5, R26.reuse, R2, R5 ;  /* 0x000000021a057223 */ /* 0x040fe20000000005 */
[----:B------:R-:W-:Y:S01]  /*8fa0*/  FFMA R6, R26, R20, R6 ;  /* 0x000000141a067223 */ /* 0x000fe20000000006 */
[----:B------:R-:W-:Y:S01]  /*8fb0*/  FMUL R2, R24, R8 ;  /* 0x0000000818027220 */ /* 0x000fe20000400000 */
[----:B------:R-:W-:Y:S01]  /*8fc0*/  FFMA R0, R26, R21, R0 ;  /* 0x000000151a007223 */ /* 0x000fe20000000000 */
[C---:B------:R-:W-:Y:S01]  /*8fd0*/  FMUL R7, R24.reuse, R10 ;  /* 0x0000000a18077220 */ /* 0x040fe20000400000 */
[----:B------:R-:W-:Y:S01]  /*8fe0*/  F2FP.F16.F32.PACK_AB R4, R5, R4 ;  /* 0x000000040504723e */ /* 0x000fe200000000ff */
[----:B------:R-:W-:Y:S01]  /*8ff0*/  FMUL R11, R24, R11 ;  /* 0x0000000b180b7220 */ /* 0x000fe20000400000 */
[----:B------:R-:W-:Y:S01]  /*9000*/  FFMA R2, R26, R25, R2 ;  /* 0x000000191a027223 */ /* 0x000fe20000000002 */
[----:B------:R-:W-:Y:S01]  /*9010*/  F2FP.F16.F32.PACK_AB R5, R0, R6 ;  /* 0x000000060005723e */ /* 0x000fe200000000ff */
[----:B------:R-:W-:Y:S01]  /*9020*/  FMUL R8, R24, R12 ;  /* 0x0000000c18087220 */ /* 0x000fe20000400000 */
[----:B------:R-:W-:Y:S01]  /*9030*/  MOV R0, UR44 ;  /* 0x0000002c00007c02 */ /* 0x000fe20008000f00 */
[----:B------:R-:W-:Y:S01]  /*9040*/  FFMA R3, R26, R27, R3 ;  /* 0x0000001b1a037223 */ /* 0x000fe20000000003 */
[----:B------:R-:W-:Y:S01]  /*9050*/  FMUL R9, R24, R13 ;  /* 0x0000000d18097220 */ /* 0x000fe20000400000 */
[----:B------:R-:W-:Y:S01]  /*9060*/  FFMA R7, R26, R28, R7 ;  /* 0x0000001c1a077223 */ /* 0x000fe20000000007 */
[----:B------:R-:W-:Y:S01]  /*9070*/  FMUL R10, R24, R14 ;  /* 0x0000000e180a7220 */ /* 0x000fe20000400000 */
[----:B------:R-:W-:Y:S01]  /*9080*/  FFMA R11, R26, R29, R11 ;  /* 0x0000001d1a0b7223 */ /* 0x000fe2000000000b */
[----:B------:R-:W-:Y:S01]  /*9090*/  FMUL R15, R24, R15 ;  /* 0x0000000f180f7220 */ /* 0x000fe20000400000 */
[----:B------:R-:W-:Y:S01]  /*90a0*/  FFMA R8, R26, R30, R8 ;  /* 0x0000001e1a087223 */ /* 0x000fe20000000008 */
[----:B------:R-:W-:Y:S01]  /*90b0*/  LEA R0, R0, R52, 0xb ;  /* 0x0000003400007211 */ /* 0x000fe200078e58ff */
[----:B------:R-:W-:Y:S01]  /*90c0*/  FMUL R12, R24, R16 ;  /* 0x00000010180c7220 */ /* 0x000fe20000400000 */
[----:B------:R-:W-:Y:S01]  /*90d0*/  FFMA R9, R26, R31, R9 ;  /* 0x0000001f1a097223 */ /* 0x000fe20000000009 */
[----:B------:R-:W-:Y:S01]  /*90e0*/  FMUL R13, R24, R17 ;  /* 0x00000011180d7220 */ /* 0x000fe20000400000 */
[----:B------:R-:W-:Y:S01]  /*90f0*/  FFMA R10, R26, R32, R10 ;  /* 0x000000201a0a7223 */ /* 0x000fe2000000000a */
[----:B------:R-:W-:Y:S01]  /*9100*/  FMUL R14, R24, R18 ;  /* 0x00000012180e7220 */ /* 0x000fe20000400000 */
[----:B------:R-:W-:Y:S01]  /*9110*/  FFMA R15, R26, R33, R15 ;  /* 0x000000211a0f7223 */ /* 0x000fe2000000000f */
[----:B------:R-:W-:Y:S01]  /*9120*/  FMUL R19, R24, R19 ;  /* 0x0000001318137220 */ /* 0x000fe20000400000 */
[----:B------:R-:W-:Y:S01]  /*9130*/  F2FP.F16.F32.PACK_AB R6, R3, R2 ;  /* 0x000000020306723e */ /* 0x000fe200000000ff */
[C---:B------:R-:W-:Y:S01]  /*9140*/  FFMA R12, R26.reuse, R34, R12 ;  /* 0x000000221a0c7223 */ /* 0x040fe2000000000c */
[----:B------:R-:W-:Y:S01]  /*9150*/  F2FP.F16.F32.PACK_AB R7, R11, R7 ;  /* 0x000000070b07723e */ /* 0x000fe200000000ff */
[----:B------:R-:W-:Y:S01]  /*9160*/  FFMA R13, R26, R35, R13 ;  /* 0x000000231a0d7223 */ /* 0x000fe2000000000d */
[----:B------:R-:W-:Y:S01]  /*9170*/  LEA R0, R0, UR45, 0x1 ;  /* 0x0000002d00007c11 */ /* 0x000fe2000f8e08ff */
[C---:B------:R-:W-:Y:S01]  /*9180*/  FFMA R14, R26.reuse, R36, R14 ;  /* 0x000000241a0e7223 */ /* 0x040fe2000000000e */
[----:B------:R-:W-:Y:S01]  /*9190*/  FFMA R19, R26, R37, R19 ;  /* 0x000000251a137223 */ /* 0x000fe20000000013 */
[----:B------:R-:W-:Y:S02]  /*91a0*/  F2FP.F16.F32.PACK_AB R8, R9, R8 ;  /* 0x000000080908723e */ /* 0x000fe400000000ff */
[----:B------:R1:W-:Y:S01]  /*91b0*/  STS.128 [R0+0x300], R4 ;  /* 0x0003000400007388 */ /* 0x0003e20000000c00 */
        /* <DEDUP_REMOVED lines=16> */
[----:B------:R-:W-:Y:S01]  /*92c0*/  ULEA UR6, UR44, UR45, 0xc ;  /* 0x0000002d2c067291 */ /* 0x000fe2000f8e60ff */
[----:B------:R-:W-:Y:S01]  /*92d0*/  R2UR UR12, R54 ;  /* 0x00000000360c72ca */ /* 0x000fe200000e0000 */
[----:B------:R-:W-:Y:S01]  /*92e0*/  UIADD3 UR9, UPT, UPT, UR47, 0x10, URZ ;  /* 0x000000102f097890 */ /* 0x000fe2000fffe0ff */
[----:B------:R-:W-:Y:S01]  /*92f0*/  R2UR UR13, R55 ;  /* 0x00000000370d72ca */ /* 0x000fe200000e0000 */
[----:B------:R-:W-:Y:S02]  /*9300*/  UIADD3 UR8, UPT, UPT, UR6, 0x300, URZ ;  /* 0x0000030006087890 */ /* 0x000fe4000fffe0ff */
[----:B------:R-:W-:Y:S02]  /*9310*/  UIADD3 UR6, UPT, UPT, UR6, 0xb00, URZ ;  /* 0x00000b0006067890 */ /* 0x000fe4000fffe0ff */
[----:B------:R-:W-:Y:S02]  /*9320*/  UIADD3 UR7, UPT, UPT, UR47, 0x30, URZ ;  /* 0x000000302f077890 */ /* 0x000fe4000fffe0ff */
[----:B--2---:R-:W-:Y:S04]  /*9330*/  UIADD3 UR4, UP0, UPT, UR14, 0x780, URZ ;  /* 0x000007800e047890 */ /* 0x004fe8000ff1e0ff */
[----:B------:R-:W-:Y:S09]  /*9340*/  UIADD3.X UR5, UPT, UPT, URZ, UR15, URZ, UP0, !UPT ;  /* 0x0000000fff057290 */ /* 0x000ff200087fe4ff */
[----:B------:R2:W-:Y:S02]  /*9350*/  UTMASTG.5D.IM2COL [UR8], [UR4] ;  /* 0x00000008040073b5 */ /* 0x0005e40008060000 */
[----:B--2---:R-:W-:Y:S01]  /*9360*/  UMOV UR8, UR6 ;  /* 0x0000000600087c82 */ /* 0x004fe20008000000 */
[----:B------:R-:W-:Y:S02]  /*9370*/  UMOV UR9, UR7 ;  /* 0x0000000700097c82 */ /* 0x000fe40008000000 */
[----:B------:R2:W-:Y:S02]  /*9380*/  UTMASTG.5D.IM2COL [UR8], [UR4] ;  /* 0x00000008040073b5 */ /* 0x0005e40008060000 */
[----:B--2---:R0:W-:Y:S02]  /*9390*/  UTMACMDFLUSH ;  /* 0x00000000000079b7 */ /* 0x0041e40000000000 */
.L_x_149:
[----:B------:R-:W-:Y:S05]  /*93a0*/  BSYNC.RECONVERGENT B0 ;  /* 0x0000000000007941 */ /* 0x000fea0003800200 */
.L_x_148:
[----:B------:R-:W-:Y:S01]  /*93b0*/  UIADD3 UR4, UPT, UPT, UR44, 0x1, URZ ;  /* 0x000000012c047890 */ /* 0x000fe2000fffe0ff */
[----:B------:R-:W-:Y:S03]  /*93c0*/  BSSY.RECONVERGENT B0, `(.L_x_150) ;  /* 0x0000008000007945 */ /* 0x000fe60003800200 */
[----:B------:R-:W-:Y:S04]  /*93d0*/  UISETP.NE.AND UP0, UPT, UR4, 0x3, UPT ;  /* 0x000000030400788c */ /* 0x000fe8000bf05270 */
[----:B------:R-:W-:Y:S02]  /*93e0*/  UISETP.EQ.XOR UP1, UPT, UR46, 0x3, !UP0 ;  /* 0x000000032e00788c */ /* 0x000fe4000c722a70 */
[----:B------:R-:W-:Y:S02]  /*93f0*/  USEL UR48, UR4, URZ, UP0 ;  /* 0x000000ff04307287 */ /* 0x000fe40008000000 */
[----:B------:R-:W-:Y:S04]  /*9400*/  USEL UR5, URZ, 0x1, !UP1 ;  /* 0x00000001ff057887 */ /* 0x000fe8000c800000 */
[----:B------:R-:W-:Y:S01]  /*9410*/  ULOP3.LUT UR51, UR51, UR5, URZ, 0x3c, !UPT ;  /* 0x0000000533337292 */ /* 0x000fe2000f8e3cff */
[----:B------:R-:W-:Y:S11]  /*9420*/  @P0 BRA `(.L_x_151) ;  /* 0x0000000000040947 */ /* 0x000ff60003800000 */
[----:B------:R-:W-:Y:S04]  /*9430*/  DEPBAR.LE SB0, 0x1 ;  /* 0x000080400000791a */ /* 0x000fe80000000000 */
.L_x_151:
[----:B------:R-:W-:Y:S05]  /*9440*/  BSYNC.RECONVERGENT B0 ;  /* 0x0000000000007941 */ /* 0x000fea0003800200 */
.L_x_150:
[----:B------:R-:W-:Y:S01]  /*9450*/  BAR.SYNC.DEFER_BLOCKING 0x1, 0x80 ;  /* 0x0042000000007b1d */ /* 0x000fe20000010000 */
[----:B------:R-:W-:Y:S01]  /*9460*/  UISETP.NE.AND UP0, UPT, UR50, -0x2, UPT ;  /* 0xfffffffe3200788c */ /* 0x000fe2000bf05270 */
[----:B------:R-:W-:Y:S08]  /*9470*/  IADD3 R22, PT, PT, R22, 0x1, RZ ;  /* 0x0000000116167810 */ /* 0x000ff00007ffe0ff */
[----:B------:R-:W-:Y:S05]  /*9480*/  BRA.U !UP0, `(.L_x_152) ;  /* 0x0000000108287547 */ /* 0x000fea000b800000 */
[----:B-1----:R-:W1:Y:S01]  /*9490*/  S2R R0, SR_CgaCtaId ;  /* 0x0000000000007919 */ /* 0x002e620000008800 */
[----:B------:R-:W-:Y:S01]  /*94a0*/  ISETP.NE.AND P0, PT, R60, RZ, PT ;  /* 0x000000ff3c00720c */ /* 0x000fe20003f05270 */
[----:B------:R-:W-:Y:S01]  /*94b0*/  IMAD.U32 R2, RZ, RZ, UR49 ;  /* 0x00000031ff027e24 */ /* 0x000fe2000f8e00ff */
[----:B------:R-:W-:Y:S04]  /*94c0*/  UIADD3 UR4, UPT, UPT, UR49, 0x1, URZ ;  /* 0x0000000131047890 */ /* 0x000fe8000fffe0ff */
[----:B------:R-:W-:Y:S04]  /*94d0*/  UISETP.NE.AND UP0, UPT, UR4, 0x3, UPT ;  /* 0x000000030400788c */ /* 0x000fe8000bf05270 */
[----:B------:R-:W-:Y:S03]  /*94e0*/  USEL UR49, UR4, URZ, UP0 ;  /* 0x000000ff04317287 */ /* 0x000fe60008000000 */
[----:B------:R-:W-:Y:S05]  /*94f0*/  @P0 LEA R2, R2, UR45, 0x3 ;  /* 0x0000002d02020c11 */ /* 0x000fea000f8e18ff */
[----:B------:R-:W-:Y:S05]  /*9500*/  @P0 VIADD R2, R2, 0x248 ;  /* 0x0000024802020836 */ /* 0x000fea0000000000 */
[----:B-1----:R-:W-:Y:S04]  /*9510*/  @P0 PRMT R0, R0, 0x654, R2 ;  /* 0x0000065400000816 */ /* 0x002fe80000000002 */
[----:B------:R2:W-:Y:S03]  /*9520*/  @P0 SYNCS.ARRIVE.TRANS64.RED.A1T0 RZ, [R0+URZ], RZ ;  /* 0x000000ff00ff09a7 */ /* 0x0005e600081004ff */
.L_x_152:
[----:B------:R-:W-:Y:S01]  /*9530*/  R2UR UR5, R47 ;  /* 0x000000002f0572ca */ /* 0x000fe200000e0000 */
[----:B------:R-:W-:Y:S01]  /*9540*/  UISETP.NE.AND UP0, UPT, UR60, URZ, UPT ;  /* 0x000000ff3c00728c */ /* 0x000fe2000bf05270 */
[----:B------:R-:W-:Y:S01]  /*9550*/  R2UR UR4, R48 ;  /* 0x00000000300472ca */ /* 0x000fe200000e0000 */
[----:B------:R-:W-:Y:S01]  /*9560*/  UIADD3 UR50, UPT, UPT, UR50, 0x2, URZ ;  /* 0x0000000232327890 */ /* 0x000fe2000fffe0ff */
[----:B------:R-:W-:Y:S01]  /*9570*/  ISETP.NE.AND P0, PT, R22, 0x2, PT ;  /* 0x000000021600780c */ /* 0x000fe20003f05270 */
[----:B------:R-:W-:Y:S01]  /*9580*/  UMOV UR46, UR61 ;  /* 0x0000003d002e7c82 */ /* 0x000fe20008000000 */
[----:B------:R-:W-:Y:S02]  /*9590*/  LOP3.LUT R50, R50, 0x1, RZ, 0x3c, !PT ;  /* 0x0000000132327812 */ /* 0x000fe400078e3cff */
[----:B-12---:R-:W-:Y:S02]  /*95a0*/  SEL R0, RZ, 0x1, P0 ;  /* 0x00000001ff007807 */ /* 0x006fe40000000000 */
[----:B------:R-:W-:Y:S02]  /*95b0*/  SEL R22, R22, RZ, P0 ;  /* 0x000000ff16167207 */ /* 0x000fe40000000000 */
[----:B------:R-:W-:Y:S01]  /*95c0*/  LOP3.LUT R51, R51, R0, RZ, 0x3c, !PT ;  /* 0x0000000033337212 */ /* 0x000fe200078e3cff */
[----:B------:R-:W-:Y:S02]  /*95d0*/  UIADD3 UR19, UPT, UPT, UR36, UR5, URZ ;  /* 0x0000000524137290 */ /* 0x000fe4000fffe0ff */
[----:B------:R-:W-:Y:S01]  /*95e0*/  UIADD3 UR44, UPT, UPT, UR37, UR4, URZ ;  /* 0x00000004252c7290 */ /* 0x000fe2000fffe0ff */
[----:B------:R-:W-:Y:S11]  /*95f0*/  BRA.U UP0, `(.L_x_153) ;  /* 0xffffffd900e87547 */ /* 0x000ff6000b83ffff */
[----:B------:R-:W-:-:S13]  /*9600*/  R2UR UR4, R49 ;  /* 0x00000000310472ca */ /* 0x000fda00000e0000 */
[----:B------:R-:W-:-:S09]  /*9610*/  UISETP.NE.AND UP0, UPT, UR4, URZ, UPT ;  /* 0x000000ff0400728c */ /* 0x000fd2000bf05270 */
[----:B------:R-:W-:Y:S05]  /*9620*/  BRA.U !UP0, `(.L_x_154) ;  /* 0x0000000108487547 */ /* 0x000fea000b800000 */
[----:B------:R-:W1:Y:S02]  /*9630*/  LDCU.64 UR4, c[0x0][0x990] ;  /* 0x00013200ff0477ac */ /* 0x000e640008000a00 */
[----:B-1----:R-:W-:-:S04]  /*9640*/  UISETP.NE.U32.AND UP0, UPT, UR4, URZ, UPT ;  /* 0x000000ff0400728c */ /* 0x002fc8000bf05070 */
[----:B------:R-:W-:-:S09]  /*9650*/  UISETP.NE.AND.EX UP0, UPT, UR5, URZ, UPT, UP0 ;  /* 0x000000ff0500728c */ /* 0x000fd2000bf05300 */
[----:B------:R-:W-:Y:S05]  /*9660*/  BRA.U UP0, `(.L_x_155) ;  /* 0x00000001000c7547 */ /* 0x000fea000b800000 */
[----:B------:R-:W-:-:S13]  /*9670*/  FSETP.NEU.AND P0, PT, R26, RZ, PT ;  /* 0x000000ff1a00720b */ /* 0x000fda0003f0d000 */
[----:B------:R-:W-:Y:S05]  /*9680*/  @!P0 EXIT ;  /* 0x000000000000894d */ /* 0x000fea0003800000 */
[----:B------:R-:W-:Y:S05]  /*9690*/  BRA `(.L_x_154) ;  /* 0x00000000002c7947 */ /* 0x000fea0003800000 */
.L_x_155:
[----:B------:R-:W-:Y:S01]  /*96a0*/  ISETP.NE.AND P0, PT, R59, RZ, PT ;  /* 0x000000ff3b00720c */ /* 0x000fe20003f05270 */
[----:B------:R-:W-:-:S12]  /*96b0*/  BSSY.RECONVERGENT B0, `(.L_x_154) ;  /* 0x0000009000007945 */ /* 0x000fd80003800200 */
[----:B------:R-:W-:Y:S05]  /*96c0*/  @P0 BRA `(.L_x_156) ;  /* 0x0000000000140947 */ /* 0x000fea0003800000 */
[----:B------:R-:W1:Y:S02]  /*96d0*/  LDCU.64 UR4, c[0x0][0x988] ;  /* 0x00013100ff0477ac */ /* 0x000e640008000a00 */
[----:B-1----:R-:W-:-:S04]  /*96e0*/  ISETP.NE.U32.AND P0, PT, RZ, UR4, PT ;  /* 0x00000004ff007c0c */ /* 0x002fc8000bf05070 */
[----:B------:R-:W-:-:S13]  /*96f0*/  ISETP.NE.AND.EX P0, PT, RZ, UR5, PT, P0 ;  /* 0x00000005ff007c0c */ /* 0x000fda000bf05300 */
[----:B------:R-:W-:Y:S05]  /*9700*/  @!P0 EXIT ;  /* 0x000000000000894d */ /* 0x000fea0003800000 */
[----:B------:R-:W-:Y:S05]  /*9710*/  BRA `(.L_x_157) ;  /* 0x0000000000087947 */ /* 0x000fea0003800000 */
.L_x_156:
[----:B------:R-:W-:-:S13]  /*9720*/  FSETP.NEU.AND P0, PT, R26, RZ, PT ;  /* 0x000000ff1a00720b */ /* 0x000fda0003f0d000 */
[----:B------:R-:W-:Y:S05]  /*9730*/  @!P0 EXIT ;  /* 0x000000000000894d */ /* 0x000fea0003800000 */
.L_x_157:
[----:B------:R-:W-:Y:S05]  /*9740*/  BSYNC.RECONVERGENT B0 ;  /* 0x0000000000007941 */ /* 0x000fea0003800200 */
.L_x_154:
[----:B------:R-:W1:Y:S01]  /*9750*/  S2UR UR5, SR_CgaCtaId ;  /* 0x00000000000579c3 */ /* 0x000e620000008800 */
[----:B------:R-:W-:Y:S01]  /*9760*/  ULEA UR4, UR49, UR45, 0x3 ;  /* 0x0000002d31047291 */ /* 0x000fe2000f8e18ff */
[----:B------:R-:W-:-:S04]  /*9770*/  DEPBAR.LE SB0, 0x0 ;  /* 0x000080000000791a */ /* 0x000fc80000000000 */
[----:B------:R-:W-:-:S04]  /*9780*/  UIADD3 UR4, UPT, UPT, UR4, 0x248, URZ ;  /* 0x0000024804047890 */ /* 0x000fc8000fffe0ff */
[----:B-1----:R-:W-:-:S09]  /*9790*/  UPRMT UR4, UR5, 0x654, UR4 ;  /* 0x0000065405047896 */ /* 0x002fd20008000004 */
[----:B------:R-:W-:Y:S01]  /*97a0*/  SYNCS.ARRIVE.TRANS64.RED.A1T0 RZ, [UR4], RZ ;  /* 0x000000ffffff79a7 */ /* 0x000fe20008100404 */
[----:B------:R-:W-:Y:S05]  /*97b0*/  EXIT ;  /* 0x000000000000794d */ /* 0x000fea0003800000 */
.L_x_25:
[----:B------:R-:W-:Y:S07]  /*97c0*/  MOV R0, UR9 ;  /* 0x0000000900007c02 */ /* 0x000fee0008000f00 */
.L_x_158:
[----:B--2---:R2:W3:Y:S02]  /*97d0*/  SYNCS.PHASECHK.TRANS64.TRYWAIT P0, [R0+URZ+0x118], R4 ;  /* 0x00011804000075a7 */ /* 0x0044e400080011ff */
[----:B---3--:R-:W-:Y:S05]  /*97e0*/  @!P0 NANOSLEEP.SYNCS 0x989680 ;  /* 0x009896800000895d */ /* 0x008fea0003900000 */
[----:B------:R-:W3:Y:S02]  /*97f0*/  @!P0 SYNCS.PHASECHK.TRANS64 P0, [R0+URZ+0x118], R4 ;  /* 0x00011804000085a7 */ /* 0x000ee400080010ff */
[----:B---3--:R-:W-:Y:S05]  /*9800*/  @!P0 BRA `(.L_x_158) ;  /* 0xfffffffc00f08947 */ /* 0x008fea000383ffff */
[----:B------:R-:W-:Y:S05]  /*9810*/  BRA `(.L_x_24) ;  /* 0xffffff8400f07947 */ /* 0x000fea000383ffff */
.L_x_32:
[----:B------:R-:W-:Y:S07]  /*9820*/  MOV R0, UR9 ;  /* 0x0000000900007c02 */ /* 0x000fee0008000f00 */
.L_x_159:
[----:B-1----:R1:W2:Y:S02]  /*9830*/  SYNCS.PHASECHK.TRANS64.TRYWAIT P0, [R0+URZ+0x118], R4 ;  /* 0x00011804000075a7 */ /* 0x0022a400080011ff */
[----:B--2---:R-:W-:Y:S05]  /*9840*/  @!P0 NANOSLEEP.SYNCS 0x989680 ;  /* 0x009896800000895d */ /* 0x004fea0003900000 */
[----:B------:R-:W2:Y:S02]  /*9850*/  @!P0 SYNCS.PHASECHK.TRANS64 P0, [R0+URZ+0x118], R4 ;  /* 0x00011804000085a7 */ /* 0x000ea400080010ff */
[----:B--2---:R-:W-:Y:S05]  /*9860*/  @!P0 BRA `(.L_x_159) ;  /* 0xfffffffc00f08947 */ /* 0x004fea000383ffff */
[----:B------:R-:W-:Y:S05]  /*9870*/  BRA `(.L_x_31) ;  /* 0xffffff8c00947947 */ /* 0x000fea000383ffff */
.L_x_37:
[----:B-1----:R-:W-:-:S07]  /*9880*/  MOV R0, UR30 ;  /* 0x0000001e00007c02 */ /* 0x002fce0008000f00 */
.L_x_160:
[----:B-1----:R1:W2:Y:S02]  /*9890*/  SYNCS.PHASECHK.TRANS64.TRYWAIT P0, [R0+URZ+0x270], R3 ;  /* 0x00027003000075a7 */ /* 0x0022a400080011ff */
[----:B--2---:R-:W-:Y:S05]  /*98a0*/  @!P0 NANOSLEEP.SYNCS 0x989680 ;  /* 0x009896800000895d */ /* 0x004fea0003900000 */
[----:B------:R-:W2:Y:S02]  /*98b0*/  @!P0 SYNCS.PHASECHK.TRANS64 P0, [R0+URZ+0x270], R3 ;  /* 0x00027003000085a7 */ /* 0x000ea400080010ff */
[----:B--2---:R-:W-:Y:S05]  /*98c0*/  @!P0 BRA `(.L_x_160) ;  /* 0xfffffffc00f08947 */ /* 0x004fea000383ffff */
[----:B------:R-:W-:Y:S05]  /*98d0*/  BRA `(.L_x_161) ;  /* 0xffffff9000787947 */ /* 0x000fea000383ffff */
.L_x_41:
[----:B------:R-:W-:-:S07]  /*98e0*/  MOV R0, UR4 ;  /* 0x0000000400007c02 */ /* 0x000fce0008000f00 */
.L_x_162:
[----:B-1----:R1:W2:Y:S02]  /*98f0*/  SYNCS.PHASECHK.TRANS64.TRYWAIT P0, [R0+URZ], R2 ;  /* 0x00000002000075a7 */ /* 0x0022a400080011ff */
[----:B--2---:R-:W-:Y:S05]  /*9900*/  @!P0 NANOSLEEP.SYNCS 0x989680 ;  /* 0x009896800000895d */ /* 0x004fea0003900000 */
[----:B------:R-:W2:Y:S02]  /*9910*/  @!P0 SYNCS.PHASECHK.TRANS64 P0, [R0+URZ], R2 ;  /* 0x00000002000085a7 */ /* 0x000ea400080010ff */
[----:B--2---:R-:W-:Y:S05]  /*9920*/  @!P0 BRA `(.L_x_162) ;  /* 0xfffffffc00f08947 */ /* 0x004fea000383ffff */
[----:B------:R-:W-:Y:S05]  /*9930*/  BRA `(.L_x_163) ;  /* 0xffffff9800107947 */ /* 0x000fea000383ffff */
.L_x_42:
[----:B------:R-:W-:-:S07]  /*9940*/  MOV R0, UR5 ;  /* 0x0000000500007c02 */ /* 0x000fce0008000f00 */
.L_x_164:
[----:B-1----:R1:W2:Y:S02]  /*9950*/  SYNCS.PHASECHK.TRANS64.TRYWAIT P0, [R0+URZ], R2 ;  /* 0x00000002000075a7 */ /* 0x0022a400080011ff */
[----:B--2---:R-:W-:Y:S05]  /*9960*/  @!P0 NANOSLEEP.SYNCS 0x989680 ;  /* 0x009896800000895d */ /* 0x004fea0003900000 */
[----:B------:R-:W2:Y:S02]  /*9970*/  @!P0 SYNCS.PHASECHK.TRANS64 P0, [R0+URZ], R2 ;  /* 0x00000002000085a7 */ /* 0x000ea400080010ff */
[----:B--2---:R-:W-:Y:S05]  /*9980*/  @!P0 BRA `(.L_x_164) ;  /* 0xfffffffc00f08947 */ /* 0x004fea000383ffff */
[----:B------:R-:W-:Y:S05]  /*9990*/  BRA `(.L_x_165) ;  /* 0xffffff9800207947 */ /* 0x000fea000383ffff */
.L_x_43:
[----:B------:R-:W-:-:S07]  /*99a0*/  MOV R0, UR5 ;  /* 0x0000000500007c02 */ /* 0x000fce0008000f00 */
.L_x_166:
[----:B-1----:R1:W2:Y:S02]  /*99b0*/  SYNCS.PHASECHK.TRANS64.TRYWAIT P0, [R0+URZ], R2 ;  /* 0x00000002000075a7 */ /* 0x0022a400080011ff */
[----:B--2---:R-:W-:Y:S05]  /*99c0*/  @!P0 NANOSLEEP.SYNCS 0x989680 ;  /* 0x009896800000895d */ /* 0x004fea0003900000 */
[----:B------:R-:W2:Y:S02]  /*99d0*/  @!P0 SYNCS.PHASECHK.TRANS64 P0, [R0+URZ], R2 ;  /* 0x00000002000085a7 */ /* 0x000ea400080010ff */
[----:B--2---:R-:W-:Y:S05]  /*99e0*/  @!P0 BRA `(.L_x_166) ;  /* 0xfffffffc00f08947 */ /* 0x004fea000383ffff */
[----:B------:R-:W-:Y:S05]  /*99f0*/  BRA `(.L_x_167) ;  /* 0xffffff9800307947 */ /* 0x000fea000383ffff */
.L_x_44:
[----:B------:R-:W-:-:S07]  /*9a00*/  MOV R0, UR5 ;  /* 0x0000000500007c02 */ /* 0x000fce0008000f00 */
.L_x_168:
[----:B-1----:R1:W2:Y:S02]  /*9a10*/  SYNCS.PHASECHK.TRANS64.TRYWAIT P0, [R0+URZ], R2 ;  /* 0x00000002000075a7 */ /* 0x0022a400080011ff */
[----:B--2---:R-:W-:Y:S05]  /*9a20*/  @!P0 NANOSLEEP.SYNCS 0x989680 ;  /* 0x009896800000895d */ /* 0x004fea0003900000 */
[----:B------:R-:W2:Y:S02]  /*9a30*/  @!P0 SYNCS.PHASECHK.TRANS64 P0, [R0+URZ], R2 ;  /* 0x00000002000085a7 */ /* 0x000ea400080010ff */
[----:B--2---:R-:W-:Y:S05]  /*9a40*/  @!P0 BRA `(.L_x_168) ;  /* 0xfffffffc00f08947 */ /* 0x004fea000383ffff */
[----:B------:R-:W-:Y:S05]  /*9a50*/  BRA `(.L_x_169) ;  /* 0xffffff9800407947 */ /* 0x000fea000383ffff */
.L_x_45:
[----:B------:R-:W-:-:S07]  /*9a60*/  MOV R0, UR5 ;  /* 0x0000000500007c02 */ /* 0x000fce0008000f00 */
.L_x_170:
[----:B-1----:R1:W2:Y:S02]  /*9a70*/  SYNCS.PHASECHK.TRANS64.TRYWAIT P0, [R0+URZ], R2 ;  /* 0x00000002000075a7 */ /* 0x0022a400080011ff */
[----:B--2---:R-:W-:Y:S05]  /*9a80*/  @!P0 NANOSLEEP.SYNCS 0x989680 ;  /* 0x009896800000895d */ /* 0x004fea0003900000 */
[----:B------:R-:W2:Y:S02]  /*9a90*/  @!P0 SYNCS.PHASECHK.TRANS64 P0, [R0+URZ], R2 ;  /* 0x00000002000085a7 */ /* 0x000ea400080010ff */
[----:B--2---:R-:W-:Y:S05]  /*9aa0*/  @!P0 BRA `(.L_x_170) ;  /* 0xfffffffc00f08947 */ /* 0x004fea000383ffff */
[----:B------:R-:W-:Y:S05]  /*9ab0*/  BRA `(.L_x_171) ;  /* 0xffffff9800507947 */ /* 0x000fea000383ffff */
.L_x_46:
[----:B------:R-:W-:-:S07]  /*9ac0*/  MOV R0, UR5 ;  /* 0x0000000500007c02 */ /* 0x000fce0008000f00 */
.L_x_172:
[----:B-1----:R1:W2:Y:S02]  /*9ad0*/  SYNCS.PHASECHK.TRANS64.TRYWAIT P0, [R0+URZ], R2 ;  /* 0x00000002000075a7 */ /* 0x0022a400080011ff */
[----:B--2---:R-:W-:Y:S05]  /*9ae0*/  @!P0 NANOSLEEP.SYNCS 0x989680 ;  /* 0x009896800000895d */ /* 0x004fea0003900000 */
[----:B------:R-:W2:Y:S02]  /*9af0*/  @!P0 SYNCS.PHASECHK.TRANS64 P0, [R0+URZ], R2 ;  /* 0x00000002000085a7 */ /* 0x000ea400080010ff */
[----:B--2---:R-:W-:Y:S05]  /*9b00*/  @!P0 BRA `(.L_x_172) ;  /* 0xfffffffc00f08947 */ /* 0x004fea000383ffff */
[----:B------:R-:W-:Y:S05]  /*9b10*/  BRA `(.L_x_173) ;  /* 0xffffff9800607947 */ /* 0x000fea000383ffff */
.L_x_47:
[----:B------:R-:W-:-:S07]  /*9b20*/  MOV R0, UR5 ;  /* 0x0000000500007c02 */ /* 0x000fce0008000f00 */
.L_x_174:
[----:B-1----:R1:W2:Y:S02]  /*9b30*/  SYNCS.PHASECHK.TRANS64.TRYWAIT P0, [R0+URZ], R2 ;  /* 0x00000002000075a7 */ /* 0x0022a400080011ff */
[----:B--2---:R-:W-:Y:S05]  /*9b40*/  @!P0 NANOSLEEP.SYNCS 0x989680 ;  /* 0x009896800000895d */ /* 0x004fea0003900000 */
[----:B------:R-:W2:Y:S02]  /*9b50*/  @!P0 SYNCS.PHASECHK.TRANS64 P0, [R0+URZ], R2 ;  /* 0x00000002000085a7 */ /* 0x000ea400080010ff */
[----:B--2---:R-:W-:Y:S05]  /*9b60*/  @!P0 BRA `(.L_x_174) ;  /* 0xfffffffc00f08947 */ /* 0x004fea000383ffff */
[----:B------:R-:W-:Y:S05]  /*9b70*/  BRA `(.L_x_175) ;  /* 0xffffff9800707947 */ /* 0x000fea000383ffff */
.L_x_48:
[----:B------:R-:W-:-:S07]  /*9b80*/  MOV R0, UR5 ;  /* 0x0000000500007c02 */ /* 0x000fce0008000f00 */
.L_x_176:
[----:B-1----:R1:W2:Y:S02]  /*9b90*/  SYNCS.PHASECHK.TRANS64.TRYWAIT P0, [R0+URZ], R2 ;  /* 0x00000002000075a7 */ /* 0x0022a400080011ff */
[----:B--2---:R-:W-:Y:S05]  /*9ba0*/  @!P0 NANOSLEEP.SYNCS 0x989680 ;  /* 0x009896800000895d */ /* 0x004fea0003900000 */
[----:B------:R-:W2:Y:S02]  /*9bb0*/  @!P0 SYNCS.PHASECHK.TRANS64 P0, [R0+URZ], R2 ;  /* 0x00000002000085a7 */ /* 0x000ea400080010ff */
[----:B--2---:R-:W-:Y:S05]  /*9bc0*/  @!P0 BRA `(.L_x_176) ;  /* 0xfffffffc00f08947 */ /* 0x004fea000383ffff */
[----:B------:R-:W-:Y:S05]  /*9bd0*/  BRA `(.L_x_177) ;  /* 0xffffff9800807947 */ /* 0x000fea000383ffff */
.L_x_49:
[----:B------:R-:W-:-:S07]  /*9be0*/  MOV R0, UR5 ;  /* 0x0000000500007c02 */ /* 0x000fce0008000f00 */
.L_x_178:
[----:B-1----:R1:W2:Y:S02]  /*9bf0*/  SYNCS.PHASECHK.TRANS64.TRYWAIT P0, [R0+URZ], R2 ;  /* 0x00000002000075a7 */ /* 0x0022a400080011ff */
[----:B--2---:R-:W-:Y:S05]  /*9c00*/  @!P0 NANOSLEEP.SYNCS 0x989680 ;  /* 0x009896800000895d */ /* 0x004fea0003900000 */
[----:B------:R-:W2:Y:S02]  /*9c10*/  @!P0 SYNCS.PHASECHK.TRANS64 P0, [R0+URZ], R2 ;  /* 0x00000002000085a7 */ /* 0x000ea400080010ff */
[----:B--2---:R-:W-:Y:S05]  /*9c20*/  @!P0 BRA `(.L_x_178) ;  /* 0xfffffffc00f08947 */ /* 0x004fea000383ffff */
[----:B------:R-:W-:Y:S05]  /*9c30*/  BRA `(.L_x_179) ;  /* 0xffffff9800907947 */ /* 0x000fea000383ffff */
.L_x_50:
[----:B------:R-:W-:-:S07]  /*9c40*/  MOV R0, UR5 ;  /* 0x0000000500007c02 */ /* 0x000fce0008000f00 */
.L_x_180:
[----:B-1----:R1:W2:Y:S02]  /*9c50*/  SYNCS.PHASECHK.TRANS64.TRYWAIT P0, [R0+URZ], R2 ;  /* 0x00000002000075a7 */ /* 0x0022a400080011ff */
[----:B--2---:R-:W-:Y:S05]  /*9c60*/  @!P0 NANOSLEEP.SYNCS 0x989680 ;  /* 0x009896800000895d */ /* 0x004fea0003900000 */
[----:B------:R-:W2:Y:S02]  /*9c70*/  @!P0 SYNCS.PHASECHK.TRANS64 P0, [R0+URZ], R2 ;  /* 0x00000002000085a7 */ /* 0x000ea400080010ff */
[----:B--2---:R-:W-:Y:S05]  /*9c80*/  @!P0 BRA `(.L_x_180) ;  /* 0xfffffffc00f08947 */ /* 0x004fea000383ffff */
[----:B------:R-:W-:Y:S05]  /*9c90*/  BRA `(.L_x_181) ;  /* 0xffffff9800a07947 */ /* 0x000fea000383ffff */
.L_x_51:
[----:B------:R-:W-:-:S07]  /*9ca0*/  MOV R0, UR5 ;  /* 0x0000000500007c02 */ /* 0x000fce0008000f00 */
.L_x_182:
[----:B-1----:R1:W2:Y:S02]  /*9cb0*/  SYNCS.PHASECHK.TRANS64.TRYWAIT P0, [R0+URZ], R2 ;  /* 0x00000002000075a7 */ /* 0x0022a400080011ff */
[----:B--2---:R-:W-:Y:S05]  /*9cc0*/  @!P0 NANOSLEEP.SYNCS 0x989680 ;  /* 0x009896800000895d */ /* 0x004fea0003900000 */
[----:B------:R-:W2:Y:S02]  /*9cd0*/  @!P0 SYNCS.PHASECHK.TRANS64 P0, [R0+URZ], R2 ;  /* 0x00000002000085a7 */ /* 0x000ea400080010ff */
[----:B--2---:R-:W-:Y:S05]  /*9ce0*/  @!P0 BRA `(.L_x_182) ;  /* 0xfffffffc00f08947 */ /* 0x004fea000383ffff */
[----:B------:R-:W-:Y:S05]  /*9cf0*/  BRA `(.L_x_183) ;  /* 0xffffff9800b07947 */ /* 0x000fea000383ffff */
.L_x_52:
[----:B------:R-:W-:-:S07]  /*9d00*/  MOV R0, UR5 ;  /* 0x0000000500007c02 */ /* 0x000fce0008000f00 */
.L_x_184:
[----:B-1----:R1:W2:Y:S02]  /*9d10*/  SYNCS.PHASECHK.TRANS64.TRYWAIT P0, [R0+URZ], R2 ;  /* 0x00000002000075a7 */ /* 0x0022a400080011ff */
[----:B--2---:R-:W-:Y:S05]  /*9d20*/  @!P0 NANOSLEEP.SYNCS 0x989680 ;  /* 0x009896800000895d */ /* 0x004fea0003900000 */
[----:B------:R-:W2:Y:S02]  /*9d30*/  @!P0 SYNCS.PHASECHK.TRANS64 P0, [R0+URZ], R2 ;  /* 0x00000002000085a7 */ /* 0x000ea400080010ff */
[----:B--2---:R-:W-:Y:S05]  /*9d40*/  @!P0 BRA `(.L_x_184) ;  /* 0xfffffffc00f08947 */ /* 0x004fea000383ffff */
[----:B------:R-:W-:Y:S05]  /*9d50*/  BRA `(.L_x_185) ;  /* 0xffffff9800c07947 */ /* 0x000fea000383ffff */
.L_x_53:
[----:B------:R-:W-:-:S07]  /*9d60*/  MOV R0, UR5 ;  /* 0x0000000500007c02 */ /* 0x000fce0008000f00 */
.L_x_186:
[----:B-1----:R1:W2:Y:S02]  /*9d70*/  SYNCS.PHASECHK.TRANS64.TRYWAIT P0, [R0+URZ], R2 ;  /* 0x00000002000075a7 */ /* 0x0022a400080011ff */
[----:B--2---:R-:W-:Y:S05]  /*9d80*/  @!P0 NANOSLEEP.SYNCS 0x989680 ;  /* 0x009896800000895d */ /* 0x004fea0003900000 */
[----:B------:R-:W2:Y:S02]  /*9d90*/  @!P0 SYNCS.PHASECHK.TRANS64 P0, [R0+URZ], R2 ;  /* 0x00000002000085a7 */ /* 0x000ea400080010ff */
[----:B--2---:R-:W-:Y:S05]  /*9da0*/  @!P0 BRA `(.L_x_186) ;  /* 0xfffffffc00f08947 */ /* 0x004fea000383ffff */
[----:B------:R-:W-:Y:S05]  /*9db0*/  BRA `(.L_x_187) ;  /* 0xffffff9800d07947 */ /* 0x000fea000383ffff */
.L_x_54:
[----:B------:R-:W-:-:S07]  /*9dc0*/  MOV R0, UR5 ;  /* 0x0000000500007c02 */ /* 0x000fce0008000f00 */
.L_x_188:
[----:B-1----:R1:W2:Y:S02]  /*9dd0*/  SYNCS.PHASECHK.TRANS64.TRYWAIT P0, [R0+URZ], R2 ;  /* 0x00000002000075a7 */ /* 0x0022a400080011ff */
[----:B--2---:R-:W-:Y:S05]  /*9de0*/  @!P0 NANOSLEEP.SYNCS 0x989680 ;  /* 0x009896800000895d */ /* 0x004fea0003900000 */
[----:B------:R-:W2:Y:S02]  /*9df0*/  @!P0 SYNCS.PHASECHK.TRANS64 P0, [R0+URZ], R2 ;  /* 0x00000002000085a7 */ /* 0x000ea400080010ff */
[----:B--2---:R-:W-:Y:S05]  /*9e00*/  @!P0 BRA `(.L_x_188) ;  /* 0xfffffffc00f08947 */ /* 0x004fea000383ffff */
[----:B------:R-:W-:Y:S05]  /*9e10*/  BRA `(.L_x_189) ;  /* 0xffffff9800e07947 */ /* 0x000fea000383ffff */
.L_x_55:
[----:B------:R-:W-:-:S07]  /*9e20*/  MOV R0, UR5 ;  /* 0x0000000500007c02 */ /* 0x000fce0008000f00 */
.L_x_190:
[----:B-1----:R1:W2:Y:S02]  /*9e30*/  SYNCS.PHASECHK.TRANS64.TRYWAIT P0, [R0+URZ], R2 ;  /* 0x00000002000075a7 */ /* 0x0022a400080011ff */
[----:B--2---:R-:W-:Y:S05]  /*9e40*/  @!P0 NANOSLEEP.SYNCS 0x989680 ;  /* 0x009896800000895d */ /* 0x004fea0003900000 */
[----:B------:R-:W2:Y:S02]  /*9e50*/  @!P0 SYNCS.PHASECHK.TRANS64 P0, [R0+URZ], R2 ;  /* 0x00000002000085a7 */ /* 0x000ea400080010ff */
[----:B--2---:R-:W-:Y:S05]  /*9e60*/  @!P0 BRA `(.L_x_190) ;  /* 0xfffffffc00f08947 */ /* 0x004fea000383ffff */
[----:B------:R-:W-:Y:S05]  /*9e70*/  BRA `(.L_x_191) ;  /* 0xffffff9800f07947 */ /* 0x000fea000383ffff */
.L_x_56:
[----:B------:R-:W-:-:S07]  /*9e80*/  MOV R0, UR5 ;  /* 0x0000000500007c02 */ /* 0x000fce0008000f00 */
.L_x_192:
[----:B-1----:R1:W2:Y:S02]  /*9e90*/  SYNCS.PHASECHK.TRANS64.TRYWAIT P0, [R0+URZ], R2 ;  /* 0x00000002000075a7 */ /* 0x0022a400080011ff */
[----:B--2---:R-:W-:Y:S05]  /*9ea0*/  @!P0 NANOSLEEP.SYNCS 0x989680 ;  /* 0x009896800000895d */ /* 0x004fea0003900000 */
[----:B------:R-:W2:Y:S02]  /*9eb0*/  @!P0 SYNCS.PHASECHK.TRANS64 P0, [R0+URZ], R2 ;  /* 0x00000002000085a7 */ /* 0x000ea400080010ff */
[----:B--2---:R-:W-:Y:S05]  /*9ec0*/  @!P0 BRA `(.L_x_192) ;  /* 0xfffffffc00f08947 */ /* 0x004fea000383ffff */
[----:B------:R-:W-:Y:S05]  /*9ed0*/  BRA `(.L_x_193) ;  /* 0xffffff9c00007947 */ /* 0x000fea000383ffff */
.L_x_57:
[----:B------:R-:W-:-:S07]  /*9ee0*/  MOV R0, UR5 ;  /* 0x0000000500007c02 */ /* 0x000fce0008000f00 */
.L_x_194:
[----:B-1----:R1:W2:Y:S02]  /*9ef0*/  SYNCS.PHASECHK.TRANS64.TRYWAIT P0, [R0+URZ], R2 ;  /* 0x00000002000075a7 */ /* 0x0022a400080011ff */
[----:B--2---:R-:W-:Y:S05]  /*9f00*/  @!P0 NANOSLEEP.SYNCS 0x989680 ;  /* 0x009896800000895d */ /* 0x004fea0003900000 */
[----:B------:R-:W2:Y:S02]  /*9f10*/  @!P0 SYNCS.PHASECHK.TRANS64 P0, [R0+URZ], R2 ;  /* 0x00000002000085a7 */ /* 0x000ea400080010ff */
[----:B--2---:R-:W-:Y:S05]  /*9f20*/  @!P0 BRA `(.L_x_194) ;  /* 0xfffffffc00f08947 */ /* 0x004fea000383ffff */
[----:B------:R-:W-:Y:S05]  /*9f30*/  BRA `(.L_x_195) ;  /* 0xffffff9c00107947 */ /* 0x000fea000383ffff */
.L_x_58:
[----:B------:R-:W-:-:S07]  /*9f40*/  MOV R0, UR5 ;  /* 0x0000000500007c02 */ /* 0x000fce0008000f00 */
.L_x_196:
[----:B-1----:R1:W2:Y:S02]  /*9f50*/  SYNCS.PHASECHK.TRANS64.TRYWAIT P0, [R0+URZ], R2 ;  /* 0x00000002000075a7 */ /* 0x0022a400080011ff */
[----:B--2---:R-:W-:Y:S05]  /*9f60*/  @!P0 NANOSLEEP.SYNCS 0x989680 ;  /* 0x009896800000895d */ /* 0x004fea0003900000 */
[----:B------:R-:W2:Y:S02]  /*9f70*/  @!P0 SYNCS.PHASECHK.TRANS64 P0, [R0+URZ], R2 ;  /* 0x00000002000085a7 */ /* 0x000ea400080010ff */
[----:B--2---:R-:W-:Y:S05]  /*9f80*/  @!P0 BRA `(.L_x_196) ;  /* 0xfffffffc00f08947 */ /* 0x004fea000383ffff */
[----:B------:R-:W-:Y:S05]  /*9f90*/  BRA `(.L_x_197) ;  /* 0xffffff9c00207947 */ /* 0x000fea000383ffff */
.L_x_59:
[----:B------:R-:W-:-:S07]  /*9fa0*/  MOV R0, UR5 ;  /* 0x0000000500007c02 */ /* 0x000fce0008000f00 */
.L_x_198:
[----:B-1----:R1:W2:Y:S02]  /*9fb0*/  SYNCS.PHASECHK.TRANS64.TRYWAIT P0, [R0+URZ], R2 ;  /* 0x00000002000075a7 */ /* 0x0022a400080011ff */
[----:B--2---:R-:W-:Y:S05]  /*9fc0*/  @!P0 NANOSLEEP.SYNCS 0x989680 ;  /* 0x009896800000895d */ /* 0x004fea0003900000 */
[----:B------:R-:W2:Y:S02]  /*9fd0*/  @!P0 SYNCS.PHASECHK.TRANS64 P0, [R0+URZ], R2 ;  /* 0x00000002000085a7 */ /* 0x000ea400080010ff */
[----:B--2---:R-:W-:Y:S05]  /*9fe0*/  @!P0 BRA `(.L_x_198) ;  /* 0xfffffffc00f08947 */ /* 0x004fea000383ffff */
[----:B------:R-:W-:Y:S05]  /*9ff0*/  BRA `(.L_x_199) ;  /* 0xffffff9c00307947 */ /* 0x000fea000383ffff */
.L_x_60:
[----:B------:R-:W-:-:S07]  /*a000*/  MOV R0, UR5 ;  /* 0x0000000500007c02 */ /* 0x000fce0008000f00 */
.L_x_200:
[----:B-1----:R1:W2:Y:S02]  /*a010*/  SYNCS.PHASECHK.TRANS64.TRYWAIT P0, [R0+URZ], R2 ;  /* 0x00000002000075a7 */ /* 0x0022a400080011ff */
[----:B--2---:R-:W-:Y:S05]  /*a020*/  @!P0 NANOSLEEP.SYNCS 0x989680 ;  /* 0x009896800000895d */ /* 0x004fea0003900000 */
[----:B------:R-:W2:Y:S02]  /*a030*/  @!P0 SYNCS.PHASECHK.TRANS64 P0, [R0+URZ], R2 ;  /* 0x00000002000085a7 */ /* 0x000ea400080010ff */
[----:B--2---:R-:W-:Y:S05]  /*a040*/  @!P0 BRA `(.L_x_200) ;  /* 0xfffffffc00f08947 */ /* 0x004fea000383ffff */
[----:B------:R-:W-:Y:S05]  /*a050*/  BRA `(.L_x_201) ;  /* 0xffffff9c00407947 */ /* 0x000fea000383ffff */
.L_x_61:
[----:B------:R-:W-:-:S07]  /*a060*/  MOV R0, UR5 ;  /* 0x0000000500007c02 */ /* 0x000fce0008000f00 */
.L_x_202:
[----:B-1----:R1:W2:Y:S02]  /*a070*/  SYNCS.PHASECHK.TRANS64.TRYWAIT P0, [R0+URZ], R2 ;  /* 0x00000002000075a7 */ /* 0x0022a400080011ff */
[----:B--2---:R-:W-:Y:S05]  /*a080*/  @!P0 NANOSLEEP.SYNCS 0x989680 ;  /* 0x009896800000895d */ /* 0x004fea0003900000 */
[----:B------:R-:W2:Y:S02]  /*a090*/  @!P0 SYNCS.PHASECHK.TRANS64 P0, [R0+URZ], R2 ;  /* 0x00000002000085a7 */ /* 0x000ea400080010ff */
[----:B--2---:R-:W-:Y:S05]  /*a0a0*/  @!P0 BRA `(.L_x_202) ;  /* 0xfffffffc00f08947 */ /* 0x004fea000383ffff */
[----:B------:R-:W-:Y:S05]  /*a0b0*/  BRA `(.L_x_203) ;  /* 0xffffff9c00507947 */ /* 0x000fea000383ffff */
.L_x_62:
[----:B------:R-:W-:-:S07]  /*a0c0*/  MOV R0, UR5 ;  /* 0x0000000500007c02 */ /* 0x000fce0008000f00 */
.L_x_204:
[----:B-1----:R1:W2:Y:S02]  /*a0d0*/  SYNCS.PHASECHK.TRANS64.TRYWAIT P0, [R0+URZ], R2 ;  /* 0x00000002000075a7 */ /* 0x0022a400080011ff */
[----:B--2---:R-:W-:Y:S05]  /*a0e0*/  @!P0 NANOSLEEP.SYNCS 0x989680 ;  /* 0x009896800000895d */ /* 0x004fea0003900000 */
[----:B------:R-:W2:Y:S02]  /*a0f0*/  @!P0 SYNCS.PHASECHK.TRANS64 P0, [R0+URZ], R2 ;  /* 0x00000002000085a7 */ /* 0x000ea400080010ff */
[----:B--2---:R-:W-:Y:S05]  /*a100*/  @!P0 BRA `(.L_x_204) ;  /* 0xfffffffc00f08947 */ /* 0x004fea000383ffff */
[----:B------:R-:W-:Y:S05]  /*a110*/  BRA `(.L_x_205) ;  /* 0xffffff9c00607947 */ /* 0x000fea000383ffff */
.L_x_63:
[----:B------:R-:W-:-:S07]  /*a120*/  MOV R0, UR5 ;  /* 0x0000000500007c02 */ /* 0x000fce0008000f00 */
.L_x_206:
[----:B-1----:R1:W2:Y:S02]  /*a130*/  SYNCS.PHASECHK.TRANS64.TRYWAIT P0, [R0+URZ], R2 ;  /* 0x00000002000075a7 */ /* 0x0022a400080011ff */
[----:B--2---:R-:W-:Y:S05]  /*a140*/  @!P0 NANOSLEEP.SYNCS 0x989680 ;  /* 0x009896800000895d */ /* 0x004fea0003900000 */
[----:B------:R-:W2:Y:S02]  /*a150*/  @!P0 SYNCS.PHASECHK.TRANS64 P0, [R0+URZ], R2 ;  /* 0x00000002000085a7 */ /* 0x000ea400080010ff */
[----:B--2---:R-:W-:Y:S05]  /*a160*/  @!P0 BRA `(.L_x_206) ;  /* 0xfffffffc00f08947 */ /* 0x004fea000383ffff */
[----:B------:R-:W-:Y:S05]  /*a170*/  BRA `(.L_x_207) ;  /* 0xffffff9c00707947 */ /* 0x000fea000383ffff */
.L_x_64:
[----:B------:R-:W-:-:S07]  /*a180*/  MOV R0, UR5 ;  /* 0x0000000500007c02 */ /* 0x000fce0008000f00 */
.L_x_208:
[----:B-1----:R1:W2:Y:S02]  /*a190*/  SYNCS.PHASECHK.TRANS64.TRYWAIT P0, [R0+URZ], R2 ;  /* 0x00000002000075a7 */ /* 0x0022a400080011ff */
[----:B--2---:R-:W-:Y:S05]  /*a1a0*/  @!P0 NANOSLEEP.SYNCS 0x989680 ;  /* 0x009896800000895d */ /* 0x004fea0003900000 */
[----:B------:R-:W2:Y:S02]  /*a1b0*/  @!P0 SYNCS.PHASECHK.TRANS64 P0, [R0+URZ], R2 ;  /* 0x00000002000085a7 */ /* 0x000ea400080010ff */
[----:B--2---:R-:W-:Y:S05]  /*a1c0*/  @!P0 BRA `(.L_x_208) ;  /* 0xfffffffc00f08947 */ /* 0x004fea000383ffff */
[----:B------:R-:W-:Y:S05]  /*a1d0*/  BRA `(.L_x_209) ;  /* 0xffffff9c00807947 */ /* 0x000fea000383ffff */
.L_x_65:
[----:B------:R-:W-:-:S07]  /*a1e0*/  MOV R0, UR5 ;  /* 0x0000000500007c02 */ /* 0x000fce0008000f00 */
.L_x_210:
[----:B-1----:R1:W2:Y:S02]  /*a1f0*/  SYNCS.PHASECHK.TRANS64.TRYWAIT P0, [R0+URZ], R2 ;  /* 0x00000002000075a7 */ /* 0x0022a400080011ff */
[----:B--2---:R-:W-:Y:S05]  /*a200*/  @!P0 NANOSLEEP.SYNCS 0x989680 ;  /* 0x009896800000895d */ /* 0x004fea0003900000 */
[----:B------:R-:W2:Y:S02]  /*a210*/  @!P0 SYNCS.PHASECHK.TRANS64 P0, [R0+URZ], R2 ;  /* 0x00000002000085a7 */ /* 0x000ea400080010ff */
[----:B--2---:R-:W-:Y:S05]  /*a220*/  @!P0 BRA `(.L_x_210) ;  /* 0xfffffffc00f08947 */ /* 0x004fea000383ffff */
[----:B------:R-:W-:Y:S05]  /*a230*/  BRA `(.L_x_211) ;  /* 0xffffff9c00907947 */ /* 0x000fea000383ffff */
.L_x_66:
[----:B------:R-:W-:-:S07]  /*a240*/  MOV R0, UR5 ;  /* 0x0000000500007c02 */ /* 0x000fce0008000f00 */
.L_x_212:
[----:B-1----:R1:W2:Y:S02]  /*a250*/  SYNCS.PHASECHK.TRANS64.TRYWAIT P0, [R0+URZ], R2 ;  /* 0x00000002000075a7 */ /* 0x0022a400080011ff */
[----:B--2---:R-:W-:Y:S05]  /*a260*/  @!P0 NANOSLEEP.SYNCS 0x989680 ;  /* 0x009896800000895d */ /* 0x004fea0003900000 */
[----:B------:R-:W2:Y:S02]  /*a270*/  @!P0 SYNCS.PHASECHK.TRANS64 P0, [R0+URZ], R2 ;  /* 0x00000002000085a7 */ /* 0x000ea400080010ff */
[----:B--2---:R-:W-:Y:S05]  /*a280*/  @!P0 BRA `(.L_x_212) ;  /* 0xfffffffc00f08947 */ /* 0x004fea000383ffff */
[----:B------:R-:W-:Y:S05]  /*a290*/  BRA `(.L_x_213) ;  /* 0xffffff9c00a07947 */ /* 0x000fea000383ffff */
.L_x_67:
[----:B------:R-:W-:-:S07]  /*a2a0*/  MOV R0, UR5 ;  /* 0x0000000500007c02 */ /* 0x000fce0008000f00 */
.L_x_214:
[----:B-1----:R1:W2:Y:S02]  /*a2b0*/  SYNCS.PHASECHK.TRANS64.TRYWAIT P0, [R0+URZ], R2 ;  /* 0x00000002000075a7 */ /* 0x0022a400080011ff */
[----:B--2---:R-:W-:Y:S05]  /*a2c0*/  @!P0 NANOSLEEP.SYNCS 0x989680 ;  /* 0x009896800000895d */ /* 0x004fea0003900000 */
[----:B------:R-:W2:Y:S02]  /*a2d0*/  @!P0 SYNCS.PHASECHK.TRANS64 P0, [R0+URZ], R2 ;  /* 0x00000002000085a7 */ /* 0x000ea400080010ff */
[----:B--2---:R-:W-:Y:S05]  /*a2e0*/  @!P0 BRA `(.L_x_214) ;  /* 0xfffffffc00f08947 */ /* 0x004fea000383ffff */
[----:B------:R-:W-:Y:S05]  /*a2f0*/  BRA `(.L_x_215) ;  /* 0xffffff9c00b07947 */ /* 0x000fea000383ffff */
.L_x_68:
[----:B------:R-:W-:-:S07]  /*a300*/  MOV R0, UR5 ;  /* 0x0000000500007c02 */ /* 0x000fce0008000f00 */
.L_x_216:
[----:B-1----:R1:W2:Y:S02]  /*a310*/  SYNCS.PHASECHK.TRANS64.TRYWAIT P0, [R0+URZ], R2 ;  /* 0x00000002000075a7 */ /* 0x0022a400080011ff */
[----:B--2---:R-:W-:Y:S05]  /*a320*/  @!P0 NANOSLEEP.SYNCS 0x989680 ;  /* 0x009896800000895d */ /* 0x004fea0003900000 */
[----:B------:R-:W2:Y:S02]  /*a330*/  @!P0 SYNCS.PHASECHK.TRANS64 P0, [R0+URZ], R2 ;  /* 0x00000002000085a7 */ /* 0x000ea400080010ff */
[----:B--2---:R-:W-:Y:S05]  /*a340*/  @!P0 BRA `(.L_x_216) ;  /* 0xfffffffc00f08947 */ /* 0x004fea000383ffff */
[----:B------:R-:W-:Y:S05]  /*a350*/  BRA `(.L_x_217) ;  /* 0xffffff9c00c07947 */ /* 0x000fea000383ffff */
.L_x_69:
[----:B------:R-:W-:-:S07]  /*a360*/  MOV R0, UR5 ;  /* 0x0000000500007c02 */ /* 0x000fce0008000f00 */
.L_x_218:
[----:B-1----:R1:W2:Y:S02]  /*a370*/  SYNCS.PHASECHK.TRANS64.TRYWAIT P0, [R0+URZ], R2 ;  /* 0x00000002000075a7 */ /* 0x0022a400080011ff */
[----:B--2---:R-:W-:Y:S05]  /*a380*/  @!P0 NANOSLEEP.SYNCS 0x989680 ;  /* 0x009896800000895d */ /* 0x004fea0003900000 */
[----:B------:R-:W2:Y:S02]  /*a390*/  @!P0 SYNCS.PHASECHK.TRANS64 P0, [R0+URZ], R2 ;  /* 0x00000002000085a7 */ /* 0x000ea400080010ff */
[----:B--2---:R-:W-:Y:S05]  /*a3a0*/  @!P0 BRA `(.L_x_218) ;  /* 0xfffffffc00f08947 */ /* 0x004fea000383ffff */
[----:B------:R-:W-:Y:S05]  /*a3b0*/  BRA `(.L_x_219) ;  /* 0xffffff9c00d07947 */ /* 0x000fea000383ffff */
.L_x_70:
[----:B------:R-:W-:-:S07]  /*a3c0*/  MOV R0, UR5 ;  /* 0x0000000500007c02 */ /* 0x000fce0008000f00 */
.L_x_220:
[----:B-1----:R1:W2:Y:S02]  /*a3d0*/  SYNCS.PHASECHK.TRANS64.TRYWAIT P0, [R0+URZ], R2 ;  /* 0x00000002000075a7 */ /* 0x0022a400080011ff */
[----:B--2---:R-:W-:Y:S05]  /*a3e0*/  @!P0 NANOSLEEP.SYNCS 0x989680 ;  /* 0x009896800000895d */ /* 0x004fea0003900000 */
[----:B------:R-:W2:Y:S02]  /*a3f0*/  @!P0 SYNCS.PHASECHK.TRANS64 P0, [R0+URZ], R2 ;  /* 0x00000002000085a7 */ /* 0x000ea400080010ff */
[----:B--2---:R-:W-:Y:S05]  /*a400*/  @!P0 BRA `(.L_x_220) ;  /* 0xfffffffc00f08947 */ /* 0x004fea000383ffff */
[----:B------:R-:W-:Y:S05]  /*a410*/  BRA `(.L_x_221) ;  /* 0xffffff9c00e07947 */ /* 0x000fea000383ffff */
.L_x_71:
[----:B------:R-:W-:-:S07]  /*a420*/  MOV R0, UR5 ;  /* 0x0000000500007c02 */ /* 0x000fce0008000f00 */
.L_x_222:
[----:B-1----:R1:W2:Y:S02]  /*a430*/  SYNCS.PHASECHK.TRANS64.TRYWAIT P0, [R0+URZ], R2 ;  /* 0x00000002000075a7 */ /* 0x0022a400080011ff */
[----:B--2---:R-:W-:Y:S05]  /*a440*/  @!P0 NANOSLEEP.SYNCS 0x989680 ;  /* 0x009896800000895d */ /* 0x004fea0003900000 */
[----:B------:R-:W2:Y:S02]  /*a450*/  @!P0 SYNCS.PHASECHK.TRANS64 P0, [R0+URZ], R2 ;  /* 0x00000002000085a7 */ /* 0x000ea400080010ff */
[----:B--2---:R-:W-:Y:S05]  /*a460*/  @!P0 BRA `(.L_x_222) ;  /* 0xfffffffc00f08947 */ /* 0x004fea000383ffff */
[----:B------:R-:W-:Y:S05]  /*a470*/  BRA `(.L_x_223) ;  /* 0xffffff9c00f07947 */ /* 0x000fea000383ffff */
.L_x_72:
[----:B------:R-:W-:-:S07]  /*a480*/  MOV R0, UR5 ;  /* 0x0000000500007c02 */ /* 0x000fce0008000f00 */
.L_x_224:
[----:B-1----:R1:W2:Y:S02]  /*a490*/  SYNCS.PHASECHK.TRANS64.TRYWAIT P0, [R0+URZ], R2 ;  /* 0x00000002000075a7 */ /* 0x0022a400080011ff */
[----:B--2---:R-:W-:Y:S05]  /*a4a0*/  @!P0 NANOSLEEP.SYNCS 0x989680 ;  /* 0x009896800000895d */ /* 0x004fea0003900000 */
[----:B------:R-:W2:Y:S02]  /*a4b0*/  @!P0 SYNCS.PHASECHK.TRANS64 P0, [R0+URZ], R2 ;  /* 0x00000002000085a7 */ /* 0x000ea400080010ff */
[----:B--2---:R-:W-:Y:S05]  /*a4c0*/  @!P0 BRA `(.L_x_224) ;  /* 0xfffffffc00f08947 */ /* 0x004fea000383ffff */
[----:B------:R-:W-:Y:S05]  /*a4d0*/  BRA `(.L_x_225) ;  /* 0xffffffa000007947 */ /* 0x000fea000383ffff */
.L_x_73:
[----:B------:R-:W-:-:S07]  /*a4e0*/  MOV R0, UR5 ;  /* 0x0000000500007c02 */ /* 0x000fce0008000f00 */
.L_x_226:
[----:B-1----:R1:W2:Y:S02]  /*a4f0*/  SYNCS.PHASECHK.TRANS64.TRYWAIT P0, [R0+URZ], R2 ;  /* 0x00000002000075a7 */ /* 0x0022a400080011ff */
[----:B--2---:R-:W-:Y:S05]  /*a500*/  @!P0 NANOSLEEP.SYNCS 0x989680 ;  /* 0x009896800000895d */ /* 0x004fea0003900000 */
[----:B------:R-:W2:Y:S02]  /*a510*/  @!P0 SYNCS.PHASECHK.TRANS64 P0, [R0+URZ], R2 ;  /* 0x00000002000085a7 */ /* 0x000ea400080010ff */
[----:B--2---:R-:W-:Y:S05]  /*a520*/  @!P0 BRA `(.L_x_226) ;  /* 0xfffffffc00f08947 */ /* 0x004fea000383ffff */
[----:B------:R-:W-:Y:S05]  /*a530*/  BRA `(.L_x_227) ;  /* 0xffffffa000107947 */ /* 0x000fea000383ffff */
.L_x_74:
[----:B------:R-:W-:-:S07]  /*a540*/  MOV R0, UR5 ;  /* 0x0000000500007c02 */ /* 0x000fce0008000f00 */
.L_x_228:
[----:B-1----:R1:W2:Y:S02]  /*a550*/  SYNCS.PHASECHK.TRANS64.TRYWAIT P0, [R0+URZ], R2 ;  /* 0x00000002000075a7 */ /* 0x0022a400080011ff */
[----:B--2---:R-:W-:Y:S05]  /*a560*/  @!P0 NANOSLEEP.SYNCS 0x989680 ;  /* 0x009896800000895d */ /* 0x004fea0003900000 */
[----:B------:R-:W2:Y:S02]  /*a570*/  @!P0 SYNCS.PHASECHK.TRANS64 P0, [R0+URZ], R2 ;  /* 0x00000002000085a7 */ /* 0x000ea400080010ff */
[----:B--2---:R-:W-:Y:S05]  /*a580*/  @!P0 BRA `(.L_x_228) ;  /* 0xfffffffc00f08947 */ /* 0x004fea000383ffff */
[----:B------:R-:W-:Y:S05]  /*a590*/  BRA `(.L_x_229) ;  /* 0xffffffa000207947 */ /* 0x000fea000383ffff */
.L_x_77:
[----:B------:R-:W-:-:S07]  /*a5a0*/  MOV R4, UR4 ;  /* 0x0000000400047c02 */ /* 0x000fce0008000f00 */
.L_x_230:
[----:B--2---:R2:W3:Y:S02]  /*a5b0*/  SYNCS.PHASECHK.TRANS64.TRYWAIT P1, [R4+URZ+0x278], R6 ;  /* 0x00027806040075a7 */ /* 0x0044e400080211ff */
[----:B---3--:R-:W-:Y:S05]  /*a5c0*/  @!P1 NANOSLEEP.SYNCS 0x989680 ;  /* 0x009896800000995d */ /* 0x008fea0003900000 */
[----:B------:R-:W3:Y:S02]  /*a5d0*/  @!P1 SYNCS.PHASECHK.TRANS64 P1, [R4+URZ+0x278], R6 ;  /* 0x00027806040095a7 */ /* 0x000ee400080210ff */
[----:B---3--:R-:W-:Y:S05]  /*a5e0*/  @!P1 BRA `(.L_x_230) ;  /* 0xfffffffc00f09947 */ /* 0x008fea000383ffff */
[----:B------:R-:W-:Y:S05]  /*a5f0*/  BRA `(.L_x_231) ;  /* 0xffffffa000907947 */ /* 0x000fea000383ffff */
.L_x_78:
[----:B--2---:R-:W-:-:S07]  /*a600*/  MOV R4, UR4 ;  /* 0x0000000400047c02 */ /* 0x004fce0008000f00 */
.L_x_232:
[----:B--2---:R2:W3:Y:S02]  /*a610*/  SYNCS.PHASECHK.TRANS64.TRYWAIT P1, [R4+URZ+0x270], R5 ;  /* 0x00027005040075a7 */ /* 0x0044e400080211ff */
[----:B---3--:R-:W-:Y:S05]  /*a620*/  @!P1 NANOSLEEP.SYNCS 0x989680 ;  /* 0x009896800000995d */ /* 0x008fea0003900000 */
[----:B------:R-:W3:Y:S02]  /*a630*/  @!P1 SYNCS.PHASECHK.TRANS64 P1, [R4+URZ+0x270], R5 ;  /* 0x00027005040095a7 */ /* 0x000ee400080210ff */
[----:B---3--:R-:W-:Y:S05]  /*a640*/  @!P1 BRA `(.L_x_232) ;  /* 0xfffffffc00f09947 */ /* 0x008fea000383ffff */
[----:B------:R-:W-:Y:S05]  /*a650*/  BRA `(.L_x_233) ;  /* 0xffffffa000987947 */ /* 0x000fea000383ffff */
.L_x_88:
[----:B--2---:R-:W-:-:S04]  /*a660*/  MOV R5, UR5 ;  /* 0x0000000500057c02 */ /* 0x004fc80008000f00 */
[----:B------:R2:W3:Y:S03]  /*a670*/  SYNCS.PHASECHK.TRANS64.TRYWAIT P0, [R5+URZ+0x8], R6 ;  /* 0x00000806050075a7 */ /* 0x0004e600080011ff */
[----:B---3--:R-:W-:Y:S05]  /*a680*/  @!P0 NANOSLEEP.SYNCS 0x989680 ;  /* 0x009896800000895d */ /* 0x008fea0003900000 */
[----:B------:R-:W3:Y:S02]  /*a690*/  @!P0 SYNCS.PHASECHK.TRANS64 P0, [R5+URZ+0x8], R6 ;  /* 0x00000806050085a7 */ /* 0x000ee400080010ff */
[----:B---3--:R-:W-:Y:S05]  /*a6a0*/  @!P0 BRA `(.L_x_88) ;  /* 0xfffffffc00ec8947 */ /* 0x008fea000383ffff */
[----:B------:R-:W-:Y:S05]  /*a6b0*/  BRA `(.L_x_87) ;  /* 0xffffffa400647947 */ /* 0x000fea000383ffff */
.L_x_90:
[----:B------:R-:W-:Y:S01]  /*a6c0*/  BSSY B0, `(.L_x_234) ;  /* 0x0000006000007945 */ /* 0x000fe20003800000 */
[----:B------:R-:W-:-:S07]  /*a6d0*/  MOV R15, 0xffffffff ;  /* 0xffffffff000f7802 */ /* 0x000fce0000000f00 */
[----:B-12--5:R-:W-:Y:S05]  /*a6e0*/  WARPSYNC.COLLECTIVE R15, `(.L_x_235) ;  /* 0x000000000f0c7348 */ /* 0x026fea0003c00000 */
[----:B------:R-:W-:Y:S02]  /*a6f0*/  ELECT P6, UR79, PT ;  /* 0x00000000004f782f */ /* 0x000fe400038c0000 */
[----:B------:R-:W-:Y:S01]  /*a700*/  MOV R14, UR79 ;  /* 0x0000004f000e7c02 */ /* 0x000fe20008000f00 */
[----:B-12--5:R-:W-:Y:S10]  /*a710*/  ENDCOLLECTIVE ;  /* 0x000000000000791b */ /* 0x026ff40003800000 */
.L_x_235:
[----:B------:R-:W-:Y:S05]  /*a720*/  BSYNC B0 ;  /* 0x0000000000007941 */ /* 0x000fea0003800000 */
.L_x_234:
[----:B------:R-:W-:Y:S05]  /*a730*/  BRA `(.L_x_236) ;  /* 0xffffffa400947947 */ /* 0x000fea000383ffff */
.L_x_92:
[----:B--2---:R-:W-:-:S04]  /*a740*/  MOV R3, UR5 ;  /* 0x0000000500037c02 */ /* 0x004fc80008000f00 */
[----:B------:R2:W3:Y:S03]  /*a750*/  SYNCS.PHASECHK.TRANS64.TRYWAIT P0, [R3+URZ+0x8], R4 ;  /* 0x00000804030075a7 */ /* 0x0004e600080011ff */
[----:B---3--:R-:W-:Y:S05]  /*a760*/  @!P0 NANOSLEEP.SYNCS 0x989680 ;  /* 0x009896800000895d */ /* 0x008fea0003900000 */
[----:B------:R-:W3:Y:S02]  /*a770*/  @!P0 SYNCS.PHASECHK.TRANS64 P0, [R3+URZ+0x8], R4 ;  /* 0x00000804030085a7 */ /* 0x000ee400080010ff */
[----:B---3--:R-:W-:Y:S05]  /*a780*/  @!P0 BRA `(.L_x_92) ;  /* 0xfffffffc00ec8947 */ /* 0x008fea000383ffff */
[----:B------:R-:W-:Y:S05]  /*a790*/  BRA `(.L_x_91) ;  /* 0xffffffa400987947 */ /* 0x000fea000383ffff */
.L_x_93:
[----:B------:R-:W-:-:S07]  /*a7a0*/  MOV R4, UR17 ;  /* 0x0000001100047c02 */ /* 0x000fce0008000f00 */
.L_x_237:
[----:B-1----:R1:W2:Y:S02]  /*a7b0*/  SYNCS.PHASECHK.TRANS64.TRYWAIT P0, [R4+URZ+0x270], R5 ;  /* 0x00027005040075a7 */ /* 0x0022a400080011ff */
[----:B--2---:R-:W-:Y:S05]  /*a7c0*/  @!P0 NANOSLEEP.SYNCS 0x989680 ;  /* 0x009896800000895d */ /* 0x004fea0003900000 */
[----:B------:R-:W2:Y:S02]  /*a7d0*/  @!P0 SYNCS.PHASECHK.TRANS64 P0, [R4+URZ+0x270], R5 ;  /* 0x00027005040085a7 */ /* 0x000ea400080010ff */
[----:B--2---:R-:W-:Y:S05]  /*a7e0*/  @!P0 BRA `(.L_x_237) ;  /* 0xfffffffc00f08947 */ /* 0x004fea000383ffff */
[----:B------:R-:W-:Y:S05]  /*a7f0*/  BRA `(.L_x_238) ;  /* 0xffffffa800847947 */ /* 0x000fea000383ffff */
.L_x_95:
[----:B------:R-:W-:-:S07]  /*a800*/  MOV R4, UR22 ;  /* 0x0000001600047c02 */ /* 0x000fce0008000f00 */
.L_x_239:
[----:B-1----:R1:W2:Y:S02]  /*a810*/  SYNCS.PHASECHK.TRANS64.TRYWAIT P0, [R4+URZ+0x290], R5 ;  /* 0x00029005040075a7 */ /* 0x0022a400080011ff */
[----:B--2---:R-:W-:Y:S05]  /*a820*/  @!P0 NANOSLEEP.SYNCS 0x989680 ;  /* 0x009896800000895d */ /* 0x004fea0003900000 */
[----:B------:R-:W2:Y:S02]  /*a830*/  @!P0 SYNCS.PHASECHK.TRANS64 P0, [R4+URZ+0x290], R5 ;  /* 0x00029005040085a7 */ /* 0x000ea400080010ff */
[----:B--2---:R-:W-:Y:S05]  /*a840*/  @!P0 BRA `(.L_x_239) ;  /* 0xfffffffc00f08947 */ /* 0x004fea000383ffff */
[----:B------:R-:W-:Y:S05]  /*a850*/  BRA `(.L_x_94) ;  /* 0xffffffa800a47947 */ /* 0x000fea000383ffff */
.L_x_99:
[----:B-1----:R-:W-:Y:S07]  /*a860*/  MOV R4, UR10 ;  /* 0x0000000a00047c02 */ /* 0x002fee0008000f00 */
.L_x_240:
[----:B-1----:R1:W2:Y:S02]  /*a870*/  SYNCS.PHASECHK.TRANS64.TRYWAIT P0, [R4+URZ], R6 ;  /* 0x00000006040075a7 */ /* 0x0022a400080011ff */
[----:B--2---:R-:W-:Y:S05]  /*a880*/  @!P0 NANOSLEEP.SYNCS 0x989680 ;  /* 0x009896800000895d */ /* 0x004fea0003900000 */
[----:B------:R-:W2:Y:S02]  /*a890*/  @!P0 SYNCS.PHASECHK.TRANS64 P0, [R4+URZ], R6 ;  /* 0x00000006040085a7 */ /* 0x000ea400080010ff */
[----:B--2---:R-:W-:Y:S05]  /*a8a0*/  @!P0 BRA `(.L_x_240) ;  /* 0xfffffffc00f08947 */ /* 0x004fea000383ffff */
[----:B------:R-:W-:Y:S05]  /*a8b0*/  BRA `(.L_x_98) ;  /* 0xffffffa800c87947 */ /* 0x000fea000383ffff */
.L_x_103:
[----:B--2---:R-:W-:-:S07]  /*a8c0*/  MOV R0, UR4 ;  /* 0x0000000400007c02 */ /* 0x004fce0008000f00 */
.L_x_241:
[----:B-1----:R1:W2:Y:S02]  /*a8d0*/  SYNCS.PHASECHK.TRANS64.TRYWAIT P0, [R0+URZ], R2 ;  /* 0x00000002000075a7 */ /* 0x0022a400080011ff */
[----:B--2---:R-:W-:Y:S05]  /*a8e0*/  @!P0 NANOSLEEP.SYNCS 0x989680 ;  /* 0x009896800000895d */ /* 0x004fea0003900000 */
[----:B------:R-:W2:Y:S02]  /*a8f0*/  @!P0 SYNCS.PHASECHK.TRANS64 P0, [R0+URZ], R2 ;  /* 0x00000002000085a7 */ /* 0x000ea400080010ff */
[----:B--2---:R-:W-:Y:S05]  /*a900*/  @!P0 BRA `(.L_x_241) ;  /* 0xfffffffc00f08947 */ /* 0x004fea000383ffff */
[----:B------:R-:W-:Y:S05]  /*a910*/  BRA `(.L_x_242) ;  /* 0xffffffac00a07947 */ /* 0x000fea000383ffff */
.L_x_106:
[----:B------:R-:W-:-:S07]  /*a920*/  MOV R0, UR17 ;  /* 0x0000001100007c02 */ /* 0x000fce0008000f00 */
.L_x_243:
[----:B-1----:R1:W2:Y:S02]  /*a930*/  SYNCS.PHASECHK.TRANS64.TRYWAIT P1, [R0+URZ+0x2a0], R2 ;  /* 0x0002a002000075a7 */ /* 0x0022a400080211ff */
[----:B--2---:R-:W-:Y:S05]  /*a940*/  @!P1 NANOSLEEP.SYNCS 0x989680 ;  /* 0x009896800000995d */ /* 0x004fea0003900000 */
[----:B------:R-:W2:Y:S02]  /*a950*/  @!P1 SYNCS.PHASECHK.TRANS64 P1, [R0+URZ+0x2a0], R2 ;  /* 0x0002a002000095a7 */ /* 0x000ea400080210ff */
[----:B--2---:R-:W-:Y:S05]  /*a960*/  @!P1 BRA `(.L_x_243) ;  /* 0xfffffffc00f09947 */ /* 0x004fea000383ffff */
[----:B------:R-:W-:Y:S05]  /*a970*/  BRA `(.L_x_244) ;  /* 0xffffffac00ec7947 */ /* 0x000fea000383ffff */
.L_x_111:
[----:B------:R-:W-:Y:S07]  /*a980*/  MOV R0, UR27 ;  /* 0x0000001b00007c02 */ /* 0x000fee0008000f00 */
.L_x_245:
[----:B---3--:R3:W4:Y:S02]  /*a990*/  SYNCS.PHASECHK.TRANS64.TRYWAIT P0, [R0+URZ+0x270], R2 ;  /* 0x00027002000075a7 */ /* 0x00872400080011ff */
[----:B----4-:R-:W-:Y:S05]  /*a9a0*/  @!P0 NANOSLEEP.SYNCS 0x989680 ;  /* 0x009896800000895d */ /* 0x010fea0003900000 */
[----:B------:R-:W4:Y:S02]  /*a9b0*/  @!P0 SYNCS.PHASECHK.TRANS64 P0, [R0+URZ+0x270], R2 ;  /* 0x00027002000085a7 */ /* 0x000f2400080010ff */
[----:B----4-:R-:W-:Y:S05]  /*a9c0*/  @!P0 BRA `(.L_x_245) ;  /* 0xfffffffc00f08947 */ /* 0x010fea000383ffff */
[----:B------:R-:W-:Y:S05]  /*a9d0*/  BRA `(.L_x_246) ;  /* 0xffffffb4002c7947 */ /* 0x000fea000383ffff */
.L_x_114:
[----:B------:R-:W-:Y:S07]  /*a9e0*/  MOV R0, UR27 ;  /* 0x0000001b00007c02 */ /* 0x000fee0008000f00 */
.L_x_247:
[----:B-1----:R1:W3:Y:S02]  /*a9f0*/  SYNCS.PHASECHK.TRANS64.TRYWAIT P2, [R0+URZ+0x268], R2 ;  /* 0x00026802000075a7 */ /* 0x0022e400080411ff */
[----:B---3--:R-:W-:Y:S05]  /*aa00*/  @!P2 NANOSLEEP.SYNCS 0x989680 ;  /* 0x009896800000a95d */ /* 0x008fea0003900000 */
[----:B------:R-:W3:Y:S02]  /*aa10*/  @!P2 SYNCS.PHASECHK.TRANS64 P2, [R0+URZ+0x268], R2 ;  /* 0x000268020000a5a7 */ /* 0x000ee400080410ff */
[----:B---3--:R-:W-:Y:S05]  /*aa20*/  @!P2 BRA `(.L_x_247) ;  /* 0xfffffffc00f0a947 */ /* 0x008fea000383ffff */
[----:B------:R-:W-:Y:S05]  /*aa30*/  BRA `(.L_x_113) ;  /* 0xffffffb8008c7947 */ /* 0x000fea000383ffff */
.L_x_117:
[----:B------:R-:W-:Y:S07]  /*aa40*/  MOV R2, UR17 ;  /* 0x0000001100027c02 */ /* 0x000fee0008000f00 */
.L_x_248:
[----:B-1----:R1:W3:Y:S02]  /*aa50*/  SYNCS.PHASECHK.TRANS64.TRYWAIT P1, [R2+URZ+0x248], R8 ;  /* 0x00024808020075a7 */ /* 0x0022e400080211ff */
[----:B---3--:R-:W-:Y:S05]  /*aa60*/  @!P1 NANOSLEEP.SYNCS 0x989680 ;  /* 0x009896800000995d */ /* 0x008fea0003900000 */
[----:B------:R-:W3:Y:S02]  /*aa70*/  @!P1 SYNCS.PHASECHK.TRANS64 P1, [R2+URZ+0x248], R8 ;  /* 0x00024808020095a7 */ /* 0x000ee400080210ff */
[----:B---3--:R-:W-:Y:S05]  /*aa80*/  @!P1 BRA `(.L_x_248) ;  /* 0xfffffffc00f09947 */ /* 0x008fea000383ffff */
[----:B------:R-:W-:Y:S05]  /*aa90*/  BRA `(.L_x_249) ;  /* 0xffffffbc00487947 */ /* 0x000fea000383ffff */
.L_x_118:
[----:B------:R-:W-:Y:S07]  /*aaa0*/  MOV R0, UR6 ;  /* 0x0000000600007c02 */ /* 0x000fee0008000f00 */
.L_x_250:
[----:B-1----:R1:W3:Y:S02]  /*aab0*/  SYNCS.PHASECHK.TRANS64.TRYWAIT P0, [R0+URZ+0x248], R2 ;  /* 0x00024802000075a7 */ /* 0x0022e400080011ff */
[----:B---3--:R-:W-:Y:S05]  /*aac0*/  @!P0 NANOSLEEP.SYNCS 0x989680 ;  /* 0x009896800000895d */ /* 0x008fea0003900000 */
[----:B------:R-:W3:Y:S02]  /*aad0*/  @!P0 SYNCS.PHASECHK.TRANS64 P0, [R0+URZ+0x248], R2 ;  /* 0x00024802000085a7 */ /* 0x000ee400080010ff */
[----:B---3--:R-:W-:Y:S05]  /*aae0*/  @!P0 BRA `(.L_x_250) ;  /* 0xfffffffc00f08947 */ /* 0x008fea000383ffff */
[----:B------:R-:W-:Y:S05]  /*aaf0*/  BRA `(.L_x_251) ;  /* 0xffffffbc00d47947 */ /* 0x000fea000383ffff */
.L_x_120:
[----:B------:R-:W-:-:S07]  /*ab00*/  MOV R0, UR4 ;  /* 0x0000000400007c02 */ /* 0x000fce0008000f00 */
.L_x_252:
[----:B-1----:R1:W3:Y:S02]  /*ab10*/  SYNCS.PHASECHK.TRANS64.TRYWAIT P0, [R0+URZ], R2 ;  /* 0x00000002000075a7 */ /* 0x0022e400080011ff */
[----:B---3--:R-:W-:Y:S05]  /*ab20*/  @!P0 NANOSLEEP.SYNCS 0x989680 ;  /* 0x009896800000895d */ /* 0x008fea0003900000 */
[----:B------:R-:W3:Y:S02]  /*ab30*/  @!P0 SYNCS.PHASECHK.TRANS64 P0, [R0+URZ], R2 ;  /* 0x00000002000085a7 */ /* 0x000ee400080010ff */
[----:B---3--:R-:W-:Y:S05]  /*ab40*/  @!P0 BRA `(.L_x_252) ;  /* 0xfffffffc00f08947 */ /* 0x008fea000383ffff */
[----:B------:R-:W-:Y:S05]  /*ab50*/  BRA `(.L_x_253) ;  /* 0xffffffc000847947 */ /* 0x000fea000383ffff */
.L_x_121:
[----:B------:R-:W-:-:S07]  /*ab60*/  MOV R0, UR5 ;  /* 0x0000000500007c02 */ /* 0x000fce0008000f00 */
.L_x_254:
[----:B-1----:R1:W3:Y:S02]  /*ab70*/  SYNCS.PHASECHK.TRANS64.TRYWAIT P0, [R0+URZ], R2 ;  /* 0x00000002000075a7 */ /* 0x0022e400080011ff */
[----:B---3--:R-:W-:Y:S05]  /*ab80*/  @!P0 NANOSLEEP.SYNCS 0x989680 ;  /* 0x009896800000895d */ /* 0x008fea0003900000 */
[----:B------:R-:W3:Y:S02]  /*ab90*/  @!P0 SYNCS.PHASECHK.TRANS64 P0, [R0+URZ], R2 ;  /* 0x00000002000085a7 */ /* 0x000ee400080010ff */
[----:B---3--:R-:W-:Y:S05]  /*aba0*/  @!P0 BRA `(.L_x_254) ;  /* 0xfffffffc00f08947 */ /* 0x008fea000383ffff */
[----:B------:R-:W-:Y:S05]  /*abb0*/  BRA `(.L_x_255) ;  /* 0xffffffc000907947 */ /* 0x000fea000383ffff */
.L_x_123:
[----:B------:R-:W-:Y:S07]  /*abc0*/  MOV R0, UR45 ;  /* 0x0000002d00007c02 */ /* 0x000fee0008000f00 */
.L_x_256:
[----:B-1----:R1:W2:Y:S02]  /*abd0*/  SYNCS.PHASECHK.TRANS64.TRYWAIT P0, [R0+URZ+0x270], R2 ;  /* 0x00027002000075a7 */ /* 0x0022a400080011ff */
[----:B--2---:R-:W-:Y:S05]  /*abe0*/  @!P0 NANOSLEEP.SYNCS 0x989680 ;  /* 0x009896800000895d */ /* 0x004fea0003900000 */
[----:B------:R-:W2:Y:S02]  /*abf0*/  @!P0 SYNCS.PHASECHK.TRANS64 P0, [R0+URZ+0x270], R2 ;  /* 0x00027002000085a7 */ /* 0x000ea400080010ff */
[----:B--2---:R-:W-:Y:S05]  /*ac00*/  @!P0 BRA `(.L_x_256) ;  /* 0xfffffffc00f08947 */ /* 0x004fea000383ffff */
[----:B------:R-:W-:Y:S05]  /*ac10*/  BRA `(.L_x_257) ;  /* 0xffffffc4006c7947 */ /* 0x000fea000383ffff */
.L_x_133:
[----:B-1----:R1:W2:Y:S02]  /*ac20*/  SYNCS.PHASECHK.TRANS64.TRYWAIT P1, [R0+URZ+0x230], R2 ;  /* 0x00023002000075a7 */ /* 0x0022a400080211ff */
[----:B--2---:R-:W-:Y:S05]  /*ac30*/  @!P1 NANOSLEEP.SYNCS 0x989680 ;  /* 0x009896800000995d */ /* 0x004fea0003900000 */
[----:B------:R-:W2:Y:S02]  /*ac40*/  @!P1 SYNCS.PHASECHK.TRANS64 P1, [R0+URZ+0x230], R2 ;  /* 0x00023002000095a7 */ /* 0x000ea400080210ff */
[----:B--2---:R-:W-:Y:S05]  /*ac50*/  @!P1 BRA `(.L_x_133) ;  /* 0xfffffffc00f09947 */ /* 0x004fea000383ffff */
[----:B------:R-:W-:Y:S05]  /*ac60*/  BRA `(.L_x_132) ;  /* 0xffffffd400507947 */ /* 0x000fea000383ffff */
.L_x_135:
[----:B-1----:R1:W3:Y:S02]  /*ac70*/  SYNCS.PHASECHK.TRANS64.TRYWAIT P0, [R58+URZ+0x280], R3 ;  /* 0x000280033a0075a7 */ /* 0x0022e400080011ff */
[----:B---3--:R-:W-:Y:S05]  /*ac80*/  @!P0 NANOSLEEP.SYNCS 0x989680 ;  /* 0x009896800000895d */ /* 0x008fea0003900000 */
[----:B------:R-:W3:Y:S02]  /*ac90*/  @!P0 SYNCS.PHASECHK.TRANS64 P0, [R58+URZ+0x280], R3 ;  /* 0x000280033a0085a7 */ /* 0x000ee400080010ff */
[----:B---3--:R-:W-:Y:S05]  /*aca0*/  @!P0 BRA `(.L_x_135) ;  /* 0xfffffffc00f08947 */ /* 0x008fea000383ffff */
[----:B------:R-:W-:Y:S05]  /*acb0*/  BRA `(.L_x_134) ;  /* 0xffffffd400807947 */ /* 0x000fea000383ffff */
.L_x_146:
[----:B-1----:R1:W2:Y:S02]  /*acc0*/  SYNCS.PHASECHK.TRANS64.TRYWAIT P0, [R3+URZ+0x230], R27 ;  /* 0x0002301b030075a7 */ /* 0x0022a400080011ff */
[----:B--2---:R-:W-:Y:S05]  /*acd0*/  @!P0 NANOSLEEP.SYNCS 0x989680 ;  /* 0x009896800000895d */ /* 0x004fea0003900000 */
[----:B------:R-:W2:Y:S02]  /*ace0*/  @!P0 SYNCS.PHASECHK.TRANS64 P0, [R3+URZ+0x230], R27 ;  /* 0x0002301b030085a7 */ /* 0x000ea400080010ff */
[----:B--2---:R-:W-:Y:S05]  /*acf0*/  @!P0 BRA `(.L_x_146) ;  /* 0xfffffffc00f08947 */ /* 0x004fea000383ffff */
[----:B------:R-:W-:Y:S05]  /*ad00*/  BRA `(.L_x_145) ;  /* 0xffffffdc00b87947 */ /* 0x000fea000383ffff */
        .weak           $__internal_0_$__cuda_sm10x_tcgen05_guardrail_trap_col_being_dealloced_not_returned_by_alloc
        .type           $__internal_0_$__cuda_sm10x_tcgen05_guardrail_trap_col_being_dealloced_not_returned_by_alloc,@function
        .size           $__internal_0_$__cuda_sm10x_tcgen05_guardrail_trap_col_being_dealloced_not_returned_by_alloc,($__internal_1_$__cuda_sm10x_tcgen05_guardrail_trap_phase_invalid_during_alloc - $__internal_0_$__cuda_sm10x_tcgen05_guardrail_trap_col_being_dealloced_not_returned_by_alloc)
$__internal_0_$__cuda_sm10x_tcgen05_guardrail_trap_col_being_dealloced_not_returned_by_alloc:
[----:B------:R-:W-:Y:S05]  /*ad10*/  BPT.TRAP 0x1 ;  /* 0x000000040000795c */ /* 0x000fea0000300000 */
[----:B------:R-:W-:-:S04]  /*ad20*/  HFMA2 R3, -RZ, RZ, 0, 0 ;  /* 0x00000000ff037431 */ /* 0x000fc800000001ff */
[----:B------:R-:W-:Y:S05]  /*ad30*/  RET.REL.NODEC R2 `(_ZN7cutlass13device_kernelINS_4conv6kernel13ConvUniversalINS1_16ConvProblemShapeILNS1_8OperatorE1ELi3EEENS1_10collective14CollectiveConvINS1_47MainloopSm100TmaUmmaWarpSpecializedImplicitGemmILS5_1ELi35ELi3ELi1ELi2EN4cute5tupleIJNSA_1CILi2EEENSC_ILi1EEESE_EEEEENSB_IJNSC_ILi128EEENSC_ILi64EEENSB_IJNSC_ILi32EEEEEEEEENS_6half_tESM_NSA_8TiledMMAINSA_8MMA_AtomIJNSA_26SM100_MMA_F16BF16_2x1SM_SSISM_SM_fLi128ELi64ELNSA_4UMMA5MajorE0ELSR_1ELNSQ_7ScaleInE0ELSS_0EEEEEENSA_6LayoutINSB_IJSE_SE_SE_EEENSB_IJNSC_ILi0EEESX_SX_EEEEENSB_IJNSA_10UnderscoreES10_S10_EEEEENS7_6detail27Sm100ImplicitGemmTileTraitsINSA_25SM100_TMA_2SM_LOAD_IM2COLENSA_14ComposedLayoutINSA_7SwizzleILi2ELi4ELi3EEENSA_18smem_ptr_flag_bitsILi16EEENSV_INSB_IJNSC_ILi8EEESJ_EEENSB_IJSJ_SE_EEEEEEEvEENS14_INSA_18SM100_TMA_2SM_LOADENS16_IS18_S1A_NSV_INSB_IJSJ_S1B_EEENSB_IJSE_SJ_EEEEEEEvEEEENS_8epilogue10collective18CollectiveEpilogueINS1O_23Sm100TmaWarpSpecializedILi3ELi2ELi16ELb1ELb0EEEJNSB_IJSI_SI_SK_EEENSB_IJNSV_ISI_SE_EENSV_INSB_IJNSC_ILi16EEESD_EEES1J_EEEEESM_NSB_IJNSB_IJllllEEESE_SX_EEESM_S20_NS1O_6fusion15FusionCallbacksIS1S_NS21_17LinearCombinationISM_fSM_fLNS_15FloatRoundStyleE2EEES1T_S1Y_JEEENSA_5SM1004TMEM4LOAD26SM100_TMEM_LOAD_32dp32b16xENSA_20SM90_TMA_LOAD_IM2COLENS16_INS17_ILi1ELi4ELi3EEES1A_NSV_INSB_IJS1B_S1V_EEENSB_IJS1V_SE_EEEEEEENSA_39AutoVectorizingCopyWithAssumedAlignmentILi128EEENSA_21SM90_TMA_STORE_IM2COLES2G_S2I_S2I_EEEvvEEEEvNT_6ParamsE) ;  /* 0xffffff5002b07950 */ /* 0x000fea0003c3ffff */
        .weak           $__internal_1_$__cuda_sm10x_tcgen05_guardrail_trap_phase_invalid_during_alloc
        .type           $__internal_1_$__cuda_sm10x_tcgen05_guardrail_trap_phase_invalid_during_alloc,@function
        .size           $__internal_1_$__cuda_sm10x_tcgen05_guardrail_trap_phase_invalid_during_alloc,($__internal_2_$__cuda_sm10x_tcgen05_guardrail_trap_unallocated_columns_being_dealloced - $__internal_1_$__cuda_sm10x_tcgen05_guardrail_trap_phase_invalid_during_alloc)
$__internal_1_$__cuda_sm10x_tcgen05_guardrail_trap_phase_invalid_during_alloc:
[----:B------:R-:W-:Y:S05]  /*ad40*/  BPT.TRAP 0x1 ;  /* 0x000000040000795c */ /* 0x000fea0000300000 */
[----:B------:R-:W-:-:S04]  /*ad50*/  MOV R5, 0x0 ;  /* 0x0000000000057802 */ /* 0x000fc80000000f00 */
[----:B------:R-:W-:Y:S05]  /*ad60*/  RET.REL.NODEC R4 `(_ZN7cutlass13device_kernelINS_4conv6kernel13ConvUniversalINS1_16ConvProblemShapeILNS1_8OperatorE1ELi3EEENS1_10collective14CollectiveConvINS1_47MainloopSm100TmaUmmaWarpSpecializedImplicitGemmILS5_1ELi35ELi3ELi1ELi2EN4cute5tupleIJNSA_1CILi2EEENSC_ILi1EEESE_EEEEENSB_IJNSC_ILi128EEENSC_ILi64EEENSB_IJNSC_ILi32EEEEEEEEENS_6half_tESM_NSA_8TiledMMAINSA_8MMA_AtomIJNSA_26SM100_MMA_F16BF16_2x1SM_SSISM_SM_fLi128ELi64ELNSA_4UMMA5MajorE0ELSR_1ELNSQ_7ScaleInE0ELSS_0EEEEEENSA_6LayoutINSB_IJSE_SE_SE_EEENSB_IJNSC_ILi0EEESX_SX_EEEEENSB_IJNSA_10UnderscoreES10_S10_EEEEENS7_6detail27Sm100ImplicitGemmTileTraitsINSA_25SM100_TMA_2SM_LOAD_IM2COLENSA_14ComposedLayoutINSA_7SwizzleILi2ELi4ELi3EEENSA_18smem_ptr_flag_bitsILi16EEENSV_INSB_IJNSC_ILi8EEESJ_EEENSB_IJSJ_SE_EEEEEEEvEENS14_INSA_18SM100_TMA_2SM_LOADENS16_IS18_S1A_NSV_INSB_IJSJ_S1B_EEENSB_IJSE_SJ_EEEEEEEvEEEENS_8epilogue10collective18CollectiveEpilogueINS1O_23Sm100TmaWarpSpecializedILi3ELi2ELi16ELb1ELb0EEEJNSB_IJSI_SI_SK_EEENSB_IJNSV_ISI_SE_EENSV_INSB_IJNSC_ILi16EEESD_EEES1J_EEEEESM_NSB_IJNSB_IJllllEEESE_SX_EEESM_S20_NS1O_6fusion15FusionCallbacksIS1S_NS21_17LinearCombinationISM_fSM_fLNS_15FloatRoundStyleE2EEES1T_S1Y_JEEENSA_5SM1004TMEM4LOAD26SM100_TMEM_LOAD_32dp32b16xENSA_20SM90_TMA_LOAD_IM2COLENS16_INS17_ILi1ELi4ELi3EEES1A_NSV_INSB_IJS1B_S1V_EEENSB_IJS1V_SE_EEEEEEENSA_39AutoVectorizingCopyWithAssumedAlignmentILi128EEENSA_21SM90_TMA_STORE_IM2COLES2G_S2I_S2I_EEEvvEEEEvNT_6ParamsE) ;  /* 0xffffff5004a47950 */ /* 0x000fea0003c3ffff */
        .weak           $__internal_2_$__cuda_sm10x_tcgen05_guardrail_trap_unallocated_columns_being_dealloced
        .type           $__internal_2_$__cuda_sm10x_tcgen05_guardrail_trap_unallocated_columns_being_dealloced,@function
        .size           $__internal_2_$__cuda_sm10x_tcgen05_guardrail_trap_unallocated_columns_being_dealloced,(.L_x_259 - $__internal_2_$__cuda_sm10x_tcgen05_guardrail_trap_unallocated_columns_being_dealloced)
$__internal_2_$__cuda_sm10x_tcgen05_guardrail_trap_unallocated_columns_being_dealloced:
[----:B------:R-:W-:Y:S05]  /*ad70*/  BPT.TRAP 0x1 ;  /* 0x000000040000795c */ /* 0x000fea0000300000 */
[----:B------:R-:W-:-:S04]  /*ad80*/  HFMA2 R3, -RZ, RZ, 0, 0 ;  /* 0x00000000ff037431 */ /* 0x000fc800000001ff */
[----:B------:R-:W-:Y:S05]  /*ad90*/  RET.REL.NODEC R2 `(_ZN7cutlass13device_kernelINS_4conv6kernel13ConvUniversalINS1_16ConvProblemShapeILNS1_8OperatorE1ELi3EEENS1_10collective14CollectiveConvINS1_47MainloopSm100TmaUmmaWarpSpecializedImplicitGemmILS5_1ELi35ELi3ELi1ELi2EN4cute5tupleIJNSA_1CILi2EEENSC_ILi1EEESE_EEEEENSB_IJNSC_ILi128EEENSC_ILi64EEENSB_IJNSC_ILi32EEEEEEEEENS_6half_tESM_NSA_8TiledMMAINSA_8MMA_AtomIJNSA_26SM100_MMA_F16BF16_2x1SM_SSISM_SM_fLi128ELi64ELNSA_4UMMA5MajorE0ELSR_1ELNSQ_7ScaleInE0ELSS_0EEEEEENSA_6LayoutINSB_IJSE_SE_SE_EEENSB_IJNSC_ILi0EEESX_SX_EEEEENSB_IJNSA_10UnderscoreES10_S10_EEEEENS7_6detail27Sm100ImplicitGemmTileTraitsINSA_25SM100_TMA_2SM_LOAD_IM2COLENSA_14ComposedLayoutINSA_7SwizzleILi2ELi4ELi3EEENSA_18smem_ptr_flag_bitsILi16EEENSV_INSB_IJNSC_ILi8EEESJ_EEENSB_IJSJ_SE_EEEEEEEvEENS14_INSA_18SM100_TMA_2SM_LOADENS16_IS18_S1A_NSV_INSB_IJSJ_S1B_EEENSB_IJSE_SJ_EEEEEEEvEEEENS_8epilogue10collective18CollectiveEpilogueINS1O_23Sm100TmaWarpSpecializedILi3ELi2ELi16ELb1ELb0EEEJNSB_IJSI_SI_SK_EEENSB_IJNSV_ISI_SE_EENSV_INSB_IJNSC_ILi16EEESD_EEES1J_EEEEESM_NSB_IJNSB_IJllllEEESE_SX_EEESM_S20_NS1O_6fusion15FusionCallbacksIS1S_NS21_17LinearCombinationISM_fSM_fLNS_15FloatRoundStyleE2EEES1T_S1Y_JEEENSA_5SM1004TMEM4LOAD26SM100_TMEM_LOAD_32dp32b16xENSA_20SM90_TMA_LOAD_IM2COLENS16_INS17_ILi1ELi4ELi3EEES1A_NSV_INSB_IJS1B_S1V_EEENSB_IJS1V_SE_EEEEEEENSA_39AutoVectorizingCopyWithAssumedAlignmentILi128EEENSA_21SM90_TMA_STORE_IM2COLES2G_S2I_S2I_EEEvvEEEEvNT_6ParamsE) ;  /* 0xffffff5002987950 */ /* 0x000fea0003c3ffff */
.L_x_258:
[----:B------:R-:W-:-:S00]  /*ada0*/  BRA `(.L_x_258) ;  /* 0xfffffffc00fc7947 */ /* 0x000fc0000383ffff */
[----:B------:R-:W-:-:S00]  /*adb0*/  NOP ;  /* 0x0000000000007918 */ /* 0x000fc00000000000 */
        /* <DEDUP_REMOVED lines=12> */
.L_x_259:


//--------------------- .nv.global.init           --------------------------
	.section	.nv.global.init,"aw",@progbits
.nv.global.init:
	.type		$str$29,@object
	.size		$str$29,($str$30 - $str$29)
$str$29:
        /*0000*/ 	.byte	0x28, 0x61, 0x64, 0x64, 0x72, 0x65, 0x73, 0x73, 0x20, 0x26, 0x20, 0x6d, 0x61, 0x73, 0x6b, 0x29
        /*0010*/ 	.byte	0x20, 0x3d, 0x3d, 0x20, 0x30, 0x00
	.type		$str$30,@object
	.size		$str$30,($str$28 - $str$30)
$str$30:
        /*0016*/ 	.byte	0x2f, 0x74, 0x6d, 0x70, 0x2f, 0x63, 0x75, 0x74, 0x6c, 0x61, 0x73, 0x73, 0x5f, 0x73, 0x77, 0x65
        /*0026*/ 	.byte	0x65, 0x70, 0x5f, 0x73, 0x72, 0x63, 0x2f, 0x69, 0x6e, 0x63, 0x6c, 0x75, 0x64, 0x65, 0x2f, 0x63
        /*0036*/ 	.byte	0x75, 0x74, 0x65, 0x2f, 0x70, 0x6f, 0x69, 0x6e, 0x74, 0x65, 0x72, 0x5f, 0x66, 0x6c, 0x61, 0x67
        /*0046*/ 	.byte	0x67, 0x65, 0x64, 0x2e, 0x68, 0x70, 0x70, 0x00
	.type		$str$28,@object
	.size		$str$28,($str$27 - $str$28)
$str$28:
        /*004e*/ 	.byte	0x2f, 0x74, 0x6d, 0x70, 0x2f, 0x63, 0x75, 0x74, 0x6c, 0x61, 0x73, 0x73, 0x5f, 0x73, 0x77, 0x65
        /*005e*/ 	.byte	0x65, 0x70, 0x5f, 0x73, 0x72, 0x63, 0x2f, 0x69, 0x6e, 0x63, 0x6c, 0x75, 0x64, 0x65, 0x2f, 0x63
        /*006e*/ 	.byte	0x75, 0x74, 0x65, 0x2f, 0x61, 0x74, 0x6f, 0x6d, 0x2f, 0x63, 0x6f, 0x70, 0x79, 0x5f, 0x74, 0x72
        /*007e*/ 	.byte	0x61, 0x69, 0x74, 0x73, 0x5f, 0x73, 0x6d, 0x31, 0x30, 0x30, 0x2e, 0x68, 0x70, 0x70, 0x00
	.type		$str$27,@object
	.size		$str$27,(__unnamed_1 - $str$27)
$str$27:
        /*008d*/ 	.byte	0x28, 0x28, 0x75, 0x69, 0x6e, 0x74, 0x33, 0x32, 0x5f, 0x74, 0x28, 0x74, 0x68, 0x72, 0x65, 0x61
        /*009d*/ 	.byte	0x64, 0x49, 0x64, 0x78, 0x2e, 0x78, 0x29, 0x20, 0x2f, 0x20, 0x33, 0x32, 0x29, 0x20, 0x25, 0x20
        /*00ad*/ 	.byte	0x34, 0x29, 0x20, 0x3d, 0x3d, 0x20, 0x28, 0x28, 0x28, 0x74, 0x6d, 0x65, 0x6d, 0x5f, 0x61, 0x64
        /*00bd*/ 	.byte	0x64, 0x72, 0x20, 0x3e, 0x3e, 0x20, 0x31, 0x36, 0x29, 0x20, 0x2f, 0x20, 0x33, 0x32, 0x29, 0x20
        /*00cd*/ 	.byte	0x25, 0x20, 0x34, 0x29, 0x00
	.type		__unnamed_1,@object
	.size		__unnamed_1,(__unnamed_2 - __unnamed_1)
__unnamed_1:
        /*00d2*/ 	.byte	0x61, 0x75, 0x74, 0x6f, 0x20, 0x63, 0x75, 0x74, 0x65, 0x3a, 0x3a, 0x61, 0x73, 0x5f, 0x70, 0x6f
        /* <DEDUP_REMOVED lines=24> */
        /*0262*/ 	.byte	0x34, 0x38, 0x3e, 0x3e, 0x3e, 0x3e, 0x5d, 0x00
	.type		__unnamed_2,@object
	.size		__unnamed_2,(.L_2 - __unnamed_2)
__unnamed_2:
        /* <DEDUP_REMOVED lines=40> */
        /*04ea*/ 	.byte	0x3a, 0x3a, 0x43, 0x3c, 0x30, 0x3e, 0x3e, 0x3e, 0x3e, 0x5d, 0x00
.L_2:


//--------------------- .nv.shared._ZN7cutlass13device_kernelINS_4conv6kernel13ConvUniversalINS1_16ConvProblemShapeILNS1_8OperatorE1ELi3EEENS1_10collective14CollectiveConvINS1_47MainloopSm100TmaUmmaWarpSpecializedImplicitGemmILS5_1ELi35ELi3ELi1ELi2EN4cute5tupleIJNSA_1CILi2EEENSC_ILi1EEESE_EEEEENSB_IJNSC_ILi128EEENSC_ILi64EEENSB_IJNSC_ILi32EEEEEEEEENS_6half_tESM_NSA_8TiledMMAINSA_8MMA_AtomIJNSA_26SM100_MMA_F16BF16_2x1SM_SSISM_SM_fLi128ELi64ELNSA_4UMMA5MajorE0ELSR_1ELNSQ_7ScaleInE0ELSS_0EEEEEENSA_6LayoutINSB_IJSE_SE_SE_EEENSB_IJNSC_ILi0EEESX_SX_EEEEENSB_IJNSA_10UnderscoreES10_S10_EEEEENS7_6detail27Sm100ImplicitGemmTileTraitsINSA_25SM100_TMA_2SM_LOAD_IM2COLENSA_14ComposedLayoutINSA_7SwizzleILi2ELi4ELi3EEENSA_18smem_ptr_flag_bitsILi16EEENSV_INSB_IJNSC_ILi8EEESJ_EEENSB_IJSJ_SE_EEEEEEEvEENS14_INSA_18SM100_TMA_2SM_LOADENS16_IS18_S1A_NSV_INSB_IJSJ_S1B_EEENSB_IJSE_SJ_EEEEEEEvEEEENS_8epilogue10collective18CollectiveEpilogueINS1O_23Sm100TmaWarpSpecializedILi3ELi2ELi16ELb1ELb0EEEJNSB_IJSI_SI_SK_EEENSB_IJNSV_ISI_SE_EENSV_INSB_IJNSC_ILi16EEESD_EEES1J_EEEEESM_NSB_IJNSB_IJllllEEESE_SX_EEESM_S20_NS1O_6fusion15FusionCallbacksIS1S_NS21_17LinearCombinationISM_fSM_fLNS_15FloatRoundStyleE2EEES1T_S1Y_JEEENSA_5SM1004TMEM4LOAD26SM100_TMEM_LOAD_32dp32b16xENSA_20SM90_TMA_LOAD_IM2COLENS16_INS17_ILi1ELi4ELi3EEES1A_NSV_INSB_IJS1B_S1V_EEENSB_IJS1V_SE_EEEEEEENSA_39AutoVectorizingCopyWithAssumedAlignmentILi128EEENSA_21SM90_TMA_STORE_IM2COLES2G_S2I_S2I_EEEvvEEEEvNT_6ParamsE --------------------------
	.section	.nv.shared._ZN7cutlass13device_kernelINS_4conv6kernel13ConvUniversalINS1_16ConvProblemShapeILNS1_8OperatorE1ELi3EEENS1_10collective14CollectiveConvINS1_47MainloopSm100TmaUmmaWarpSpecializedImplicitGemmILS5_1ELi35ELi3ELi1ELi2EN4cute5tupleIJNSA_1CILi2EEENSC_ILi1EEESE_EEEEENSB_IJNSC_ILi128EEENSC_ILi64EEENSB_IJNSC_ILi32EEEEEEEEENS_6half_tESM_NSA_8TiledMMAINSA_8MMA_AtomIJNSA_26SM100_MMA_F16BF16_2x1SM_SSISM_SM_fLi128ELi64ELNSA_4UMMA5MajorE0ELSR_1ELNSQ_7ScaleInE0ELSS_0EEEEEENSA_6LayoutINSB_IJSE_SE_SE_EEENSB_IJNSC_ILi0EEESX_SX_EEEEENSB_IJNSA_10UnderscoreES10_S10_EEEEENS7_6detail27Sm100ImplicitGemmTileTraitsINSA_25SM100_TMA_2SM_LOAD_IM2COLENSA_14ComposedLayoutINSA_7SwizzleILi2ELi4ELi3EEENSA_18smem_ptr_flag_bitsILi16EEENSV_INSB_IJNSC_ILi8EEESJ_EEENSB_IJSJ_SE_EEEEEEEvEENS14_INSA_18SM100_TMA_2SM_LOADENS16_IS18_S1A_NSV_INSB_IJSJ_S1B_EEENSB_IJSE_SJ_EEEEEEEvEEEENS_8epilogue10collective18CollectiveEpilogueINS1O_23Sm100TmaWarpSpecializedILi3ELi2ELi16ELb1ELb0EEEJNSB_IJSI_SI_SK_EEENSB_IJNSV_ISI_SE_EENSV_INSB_IJNSC_ILi16EEESD_EEES1J_EEEEESM_NSB_IJNSB_IJllllEEESE_SX_EEESM_S20_NS1O_6fusion15FusionCallbacksIS1S_NS21_17LinearCombinationISM_fSM_fLNS_15FloatRoundStyleE2EEES1T_S1Y_JEEENSA_5SM1004TMEM4LOAD26SM100_TMEM_LOAD_32dp32b16xENSA_20SM90_TMA_LOAD_IM2COLENS16_INS17_ILi1ELi4ELi3EEES1A_NSV_INSB_IJS1B_S1V_EEENSB_IJS1V_SE_EEEEEEENSA_39AutoVectorizingCopyWithAssumedAlignmentILi128EEENSA_21SM90_TMA_STORE_IM2COLES2G_S2I_S2I_EEEvvEEEEvNT_6ParamsE,"aw",@nobits
	.sectionflags	@""
	.align	16
	.zero		1024


//--------------------- .nv.shared.reserved.0     --------------------------
	.section	.nv.shared.reserved.0,"aw",@nobits
	.weak		__nv_reservedSMEM_offset_0_alias
	.size		__nv_reservedSMEM_offset_0_alias, 0, 64
	.other		__nv_reservedSMEM_offset_0_alias,@"STO_CUDA_RESERVED_SHARED STV_DEFAULT"
__nv_reservedSMEM_offset_0_alias:
	.zero		0
.nv.shared.reserved.0:
	.zero		64
	.weak		__nv_reservedSMEM_tcgen05_partition
	.type		__nv_reservedSMEM_tcgen05_partition,@object
	.size		__nv_reservedSMEM_tcgen05_partition,(.L_0 - __nv_reservedSMEM_tcgen05_partition)
__nv_reservedSMEM_tcgen05_partition:
	.zero		32
.L_0:


//--------------------- .nv.global                --------------------------
	.section	.nv.global,"aw",@nobits
.nv.global:
	.type		_ZN39_INTERNAL_02cc6df6_4_k_cu_15a4b4e5_29314cute1_E,@object
	.size		_ZN39_INTERNAL_02cc6df6_4_k_cu_15a4b4e5_29314cute1_E,(_ZN39_INTERNAL_02cc6df6_4_k_cu_15a4b4e5_29314cuda3std3__45__cpo6cbeginE - _ZN39_INTERNAL_02cc6df6_4_k_cu_15a4b4e5_29314cute1_E)
_ZN39_INTERNAL_02cc6df6_4_k_cu_15a4b4e5_29314cute1_E:
	.zero		1
	.type		_ZN39_INTERNAL_02cc6df6_4_k_cu_15a4b4e5_29314cuda3std3__45__cpo6cbeginE,@object
	.size		_ZN39_INTERNAL_02cc6df6_4_k_cu_15a4b4e5_29314cuda3std3__45__cpo6cbeginE,(_ZN39_INTERNAL_02cc6df6_4_k_cu_15a4b4e5_29314cuda3std3__48in_placeE - _ZN39_INTERNAL_02cc6df6_4_k_cu_15a4b4e5_29314cuda3std3__45__cpo6cbeginE)
_ZN39_INTERNAL_02cc6df6_4_k_cu_15a4b4e5_29314cuda3std3__45__cpo6cbeginE:
	.zero		1
	.type		_ZN39_INTERNAL_02cc6df6_4_k_cu_15a4b4e5_29314cuda3std3__48in_placeE,@object
	.size		_ZN39_INTERNAL_02cc6df6_4_k_cu_15a4b4e5_29314cuda3std3__48in_placeE,(_ZN39_INTERNAL_02cc6df6_4_k_cu_15a4b4e5_29314cuda3std6ranges3__45__cpo9iter_moveE - _ZN39_INTERNAL_02cc6df6_4_k_cu_15a4b4e5_29314cuda3std3__48in_placeE)
_ZN39_INTERNAL_02cc6df6_4_k_cu_15a4b4e5_29314cuda3std3__48in_placeE:
	.zero		1
	.type		_ZN39_INTERNAL_02cc6df6_4_k_cu_15a4b4e5_29314cuda3std6ranges3__45__cpo9iter_moveE,@object
	.size		_ZN39_INTERNAL_02cc6df6_4_k_cu_15a4b4e5_29314cuda3std6ranges3__45__cpo9iter_moveE,(_ZN39_INTERNAL_02cc6df6_4_k_cu_15a4b4e5_29314cuda3std3__45__cpo5beginE - _ZN39_INTERNAL_02cc6df6_4_k_cu_15a4b4e5_29314cuda3std6ranges3__45__cpo9iter_moveE)
_ZN39_INTERNAL_02cc6df6_4_k_cu_15a4b4e5_29314cuda3std6ranges3__45__cpo9iter_moveE:
	.zero		1
	.type		_ZN39_INTERNAL_02cc6df6_4_k_cu_15a4b4e5_29314cuda3std3__45__cpo5beginE,@object
	.size		_ZN39_INTERNAL_02cc6df6_4_k_cu_15a4b4e5_29314cuda3std3__45__cpo5beginE,(_ZN39_INTERNAL_02cc6df6_4_k_cu_15a4b4e5_29314cuda3std3__441_GLOBAL__N__02cc6df6_4_k_cu_15a4b4e5_29316ignoreE - _ZN39_INTERNAL_02cc6df6_4_k_cu_15a4b4e5_29314cuda3std3__45__cpo5beginE)
_ZN39_INTERNAL_02cc6df6_4_k_cu_15a4b4e5_29314cuda3std3__45__cpo5beginE:
	.zero		1
	.type		_ZN39_INTERNAL_02cc6df6_4_k_cu_15a4b4e5_29314cuda3std3__441_GLOBAL__N__02cc6df6_4_k_cu_15a4b4e5_29316ignoreE,@object
	.size		_ZN39_INTERNAL_02cc6df6_4_k_cu_15a4b4e5_29314cuda3std3__441_GLOBAL__N__02cc6df6_4_k_cu_15a4b4e5_29316ignoreE,(_ZN39_INTERNAL_02cc6df6_4_k_cu_15a4b4e5_29314cute7productE - _ZN39_INTERNAL_02cc6df6_4_k_cu_15a4b4e5_29314cuda3std3__441_GLOBAL__N__02cc6df6_4_k_cu_15a4b4e5_29316ignoreE)
_ZN39_INTERNAL_02cc6df6_4_k_cu_15a4b4e5_29314cuda3std3__441_GLOBAL__N__02cc6df6_4_k_cu_15a4b4e5_29316ignoreE:
	.zero		1
	.type		_ZN39_INTERNAL_02cc6df6_4_k_cu_15a4b4e5_29314cute7productE,@object
	.size		_ZN39_INTERNAL_02cc6df6_4_k_cu_15a4b4e5_29314cute7productE,(_ZN39_INTERNAL_02cc6df6_4_k_cu_15a4b4e5_29314cuda3std3__45__cpo3endE - _ZN39_INTERNAL_02cc6df6_4_k_cu_15a4b4e5_29314cute7productE)
_ZN39_INTERNAL_02cc6df6_4_k_cu_15a4b4e5_29314cute7productE:
	.zero		1
	.type		_ZN39_INTERNAL_02cc6df6_4_k_cu_15a4b4e5_29314cuda3std3__45__cpo3endE,@object
	.size		_ZN39_INTERNAL_02cc6df6_4_k_cu_15a4b4e5_29314cuda3std3__45__cpo3endE,(_ZN39_INTERNAL_02cc6df6_4_k_cu_15a4b4e5_29314cuda3std3__419piecewise_constructE - _ZN39_INTERNAL_02cc6df6_4_k_cu_15a4b4e5_29314cuda3std3__45__cpo3endE)
_ZN39_INTERNAL_02cc6df6_4_k_cu_15a4b4e5_29314cuda3std3__45__cpo3endE:
	.zero		1
	.type		_ZN39_INTERNAL_02cc6df6_4_k_cu_15a4b4e5_29314cuda3std3__419piecewise_constructE,@object
	.size		_ZN39_INTERNAL_02cc6df6_4_k_cu_15a4b4e5_29314cuda3std3__419piecewise_constructE,(_ZN39_INTERNAL_02cc6df6_4_k_cu_15a4b4e5_29314cuda3std3__45__cpo4cendE - _ZN39_INTERNAL_02cc6df6_4_k_cu_15a4b4e5_29314cuda3std3__419piecewise_constructE)
_ZN39_INTERNAL_02cc6df6_4_k_cu_15a4b4e5_29314cuda3std3__419piecewise_constructE:
	.zero		1
	.type		_ZN39_INTERNAL_02cc6df6_4_k_cu_15a4b4e5_29314cuda3std3__45__cpo4cendE,@object
	.size		_ZN39_INTERNAL_02cc6df6_4_k_cu_15a4b4e5_29314cuda3std3__45__cpo4cendE,(_ZN39_INTERNAL_02cc6df6_4_k_cu_15a4b4e5_29314cuda3std6ranges3__45__cpo4swapE - _ZN39_INTERNAL_02cc6df6_4_k_cu_15a4b4e5_29314cuda3std3__45__cpo4cendE)
_ZN39_INTERNAL_02cc6df6_4_k_cu_15a4b4e5_29314cuda3std3__45__cpo4cendE:
	.zero		1
	.type		_ZN39_INTERNAL_02cc6df6_4_k_cu_15a4b4e5_29314cuda3std6ranges3__45__cpo4swapE,@object
	.size		_ZN39_INTERNAL_02cc6df6_4_k_cu_15a4b4e5_29314cuda3std6ranges3__45__cpo4swapE,(.L_10 - _ZN39_INTERNAL_02cc6df6_4_k_cu_15a4b4e5_29314cuda3std6ranges3__45__cpo4swapE)
_ZN39_INTERNAL_02cc6df6_4_k_cu_15a4b4e5_29314cuda3std6ranges3__45__cpo4swapE:
	.zero		1
.L_10:


//--------------------- .nv.constant0._ZN7cutlass13device_kernelINS_4conv6kernel13ConvUniversalINS1_16ConvProblemShapeILNS1_8OperatorE1ELi3EEENS1_10collective14CollectiveConvINS1_47MainloopSm100TmaUmmaWarpSpecializedImplicitGemmILS5_1ELi35ELi3ELi1ELi2EN4cute5tupleIJNSA_1CILi2EEENSC_ILi1EEESE_EEEEENSB_IJNSC_ILi128EEENSC_ILi64EEENSB_IJNSC_ILi32EEEEEEEEENS_6half_tESM_NSA_8TiledMMAINSA_8MMA_AtomIJNSA_26SM100_MMA_F16BF16_2x1SM_SSISM_SM_fLi128ELi64ELNSA_4UMMA5MajorE0ELSR_1ELNSQ_7ScaleInE0ELSS_0EEEEEENSA_6LayoutINSB_IJSE_SE_SE_EEENSB_IJNSC_ILi0EEESX_SX_EEEEENSB_IJNSA_10UnderscoreES10_S10_EEEEENS7_6detail27Sm100ImplicitGemmTileTraitsINSA_25SM100_TMA_2SM_LOAD_IM2COLENSA_14ComposedLayoutINSA_7SwizzleILi2ELi4ELi3EEENSA_18smem_ptr_flag_bitsILi16EEENSV_INSB_IJNSC_ILi8EEESJ_EEENSB_IJSJ_SE_EEEEEEEvEENS14_INSA_18SM100_TMA_2SM_LOADENS16_IS18_S1A_NSV_INSB_IJSJ_S1B_EEENSB_IJSE_SJ_EEEEEEEvEEEENS_8epilogue10collective18CollectiveEpilogueINS1O_23Sm100TmaWarpSpecializedILi3ELi2ELi16ELb1ELb0EEEJNSB_IJSI_SI_SK_EEENSB_IJNSV_ISI_SE_EENSV_INSB_IJNSC_ILi16EEESD_EEES1J_EEEEESM_NSB_IJNSB_IJllllEEESE_SX_EEESM_S20_NS1O_6fusion15FusionCallbacksIS1S_NS21_17LinearCombinationISM_fSM_fLNS_15FloatRoundStyleE2EEES1T_S1Y_JEEENSA_5SM1004TMEM4LOAD26SM100_TMEM_LOAD_32dp32b16xENSA_20SM90_TMA_LOAD_IM2COLENS16_INS17_ILi1ELi4ELi3EEES1A_NSV_INSB_IJS1B_S1V_EEENSB_IJS1V_SE_EEEEEEENSA_39AutoVectorizingCopyWithAssumedAlignmentILi128EEENSA_21SM90_TMA_STORE_IM2COLES2G_S2I_S2I_EEEvvEEEEvNT_6ParamsE --------------------------
	.section	.nv.constant0._ZN7cutlass13device_kernelINS_4conv6kernel13ConvUniversalINS1_16ConvProblemShapeILNS1_8OperatorE1ELi3EEENS1_10collective14CollectiveConvINS1_47MainloopSm100TmaUmmaWarpSpecializedImplicitGemmILS5_1ELi35ELi3ELi1ELi2EN4cute5tupleIJNSA_1CILi2EEENSC_ILi1EEESE_EEEEENSB_IJNSC_ILi128EEENSC_ILi64EEENSB_IJNSC_ILi32EEEEEEEEENS_6half_tESM_NSA_8TiledMMAINSA_8MMA_AtomIJNSA_26SM100_MMA_F16BF16_2x1SM_SSISM_SM_fLi128ELi64ELNSA_4UMMA5MajorE0ELSR_1ELNSQ_7ScaleInE0ELSS_0EEEEEENSA_6LayoutINSB_IJSE_SE_SE_EEENSB_IJNSC_ILi0EEESX_SX_EEEEENSB_IJNSA_10UnderscoreES10_S10_EEEEENS7_6detail27Sm100ImplicitGemmTileTraitsINSA_25SM100_TMA_2SM_LOAD_IM2COLENSA_14ComposedLayoutINSA_7SwizzleILi2ELi4ELi3EEENSA_18smem_ptr_flag_bitsILi16EEENSV_INSB_IJNSC_ILi8EEESJ_EEENSB_IJSJ_SE_EEEEEEEvEENS14_INSA_18SM100_TMA_2SM_LOADENS16_IS18_S1A_NSV_INSB_IJSJ_S1B_EEENSB_IJSE_SJ_EEEEEEEvEEEENS_8epilogue10collective18CollectiveEpilogueINS1O_23Sm100TmaWarpSpecializedILi3ELi2ELi16ELb1ELb0EEEJNSB_IJSI_SI_SK_EEENSB_IJNSV_ISI_SE_EENSV_INSB_IJNSC_ILi16EEESD_EEES1J_EEEEESM_NSB_IJNSB_IJllllEEESE_SX_EEESM_S20_NS1O_6fusion15FusionCallbacksIS1S_NS21_17LinearCombinationISM_fSM_fLNS_15FloatRoundStyleE2EEES1T_S1Y_JEEENSA_5SM1004TMEM4LOAD26SM100_TMEM_LOAD_32dp32b16xENSA_20SM90_TMA_LOAD_IM2COLENS16_INS17_ILi1ELi4ELi3EEES1A_NSV_INSB_IJS1B_S1V_EEENSB_IJS1V_SE_EEEEEEENSA_39AutoVectorizingCopyWithAssumedAlignmentILi128EEENSA_21SM90_TMA_STORE_IM2COLES2G_S2I_S2I_EEEvvEEEEvNT_6ParamsE,"a",@progbits
	.sectionflags	@""
	.align	4
.nv.constant0._ZN7cutlass13device_kernelINS_4conv6kernel13ConvUniversalINS1_16ConvProblemShapeILNS1_8OperatorE1ELi3EEENS1_10collective14CollectiveConvINS1_47MainloopSm100TmaUmmaWarpSpecializedImplicitGemmILS5_1ELi35ELi3ELi1ELi2EN4cute5tupleIJNSA_1CILi2EEENSC_ILi1EEESE_EEEEENSB_IJNSC_ILi128EEENSC_ILi64EEENSB_IJNSC_ILi32EEEEEEEEENS_6half_tESM_NSA_8TiledMMAINSA_8MMA_AtomIJNSA_26SM100_MMA_F16BF16_2x1SM_SSISM_SM_fLi128ELi64ELNSA_4UMMA5MajorE0ELSR_1ELNSQ_7ScaleInE0ELSS_0EEEEEENSA_6LayoutINSB_IJSE_SE_SE_EEENSB_IJNSC_ILi0EEESX_SX_EEEEENSB_IJNSA_10UnderscoreES10_S10_EEEEENS7_6detail27Sm100ImplicitGemmTileTraitsINSA_25SM100_TMA_2SM_LOAD_IM2COLENSA_14ComposedLayoutINSA_7SwizzleILi2ELi4ELi3EEENSA_18smem_ptr_flag_bitsILi16EEENSV_INSB_IJNSC_ILi8EEESJ_EEENSB_IJSJ_SE_EEEEEEEvEENS14_INSA_18SM100_TMA_2SM_LOADENS16_IS18_S1A_NSV_INSB_IJSJ_S1B_EEENSB_IJSE_SJ_EEEEEEEvEEEENS_8epilogue10collective18CollectiveEpilogueINS1O_23Sm100TmaWarpSpecializedILi3ELi2ELi16ELb1ELb0EEEJNSB_IJSI_SI_SK_EEENSB_IJNSV_ISI_SE_EENSV_INSB_IJNSC_ILi16EEESD_EEES1J_EEEEESM_NSB_IJNSB_IJllllEEESE_SX_EEESM_S20_NS1O_6fusion15FusionCallbacksIS1S_NS21_17LinearCombinationISM_fSM_fLNS_15FloatRoundStyleE2EEES1T_S1Y_JEEENSA_5SM1004TMEM4LOAD26SM100_TMEM_LOAD_32dp32b16xENSA_20SM90_TMA_LOAD_IM2COLENS16_INS17_ILi1ELi4ELi3EEES1A_NSV_INSB_IJS1B_S1V_EEENSB_IJS1V_SE_EEEEEEENSA_39AutoVectorizingCopyWithAssumedAlignmentILi128EEENSA_21SM90_TMA_STORE_IM2COLES2G_S2I_S2I_EEEvvEEEEvNT_6ParamsE:
	.zero		3200


//--------------------- SYMBOLS --------------------------

	.type		.nv.reservedSmem.offset0,@object
	.size		.nv.reservedSmem.offset0,0x4
	.type		.nv.reservedSmem.cap,@object
	.size		.nv.reservedSmem.cap,0x4
	.type		__assertfail,@function
